//
// Generated by NVIDIA NVVM Compiler
//
// Compiler Build ID: CL-36424714
// Cuda compilation tools, release 13.0, V13.0.88
// Based on NVVM 20.0.0
//

.version 9.0
.target sm_100
.address_size 64

	// .globl	vi_batch_f32

.visible .entry vi_batch_f32(
	.param .u64 .ptr .align 1 vi_batch_f32_param_0,
	.param .u64 .ptr .align 1 vi_batch_f32_param_1,
	.param .u64 .ptr .align 1 vi_batch_f32_param_2,
	.param .u64 .ptr .align 1 vi_batch_f32_param_3,
	.param .u32 vi_batch_f32_param_4,
	.param .u32 vi_batch_f32_param_5,
	.param .u32 vi_batch_f32_param_6,
	.param .u64 .ptr .align 1 vi_batch_f32_param_7,
	.param .u64 .ptr .align 1 vi_batch_f32_param_8
)
{
	.reg .pred 	%p<100>;
	.reg .b32 	%r<207>;
	.reg .b32 	%f<205>;
	.reg .b64 	%rd<315>;

	ld.param.u64 	%rd147, [vi_batch_f32_param_0];
	ld.param.u64 	%rd148, [vi_batch_f32_param_1];
	ld.param.u64 	%rd149, [vi_batch_f32_param_2];
	ld.param.u64 	%rd150, [vi_batch_f32_param_3];
	ld.param.u32 	%r108, [vi_batch_f32_param_4];
	ld.param.u32 	%r109, [vi_batch_f32_param_5];
	ld.param.u32 	%r110, [vi_batch_f32_param_6];
	ld.param.u64 	%rd151, [vi_batch_f32_param_7];
	ld.param.u64 	%rd152, [vi_batch_f32_param_8];
	cvta.to.global.u64 	%rd1, %rd152;
	cvta.to.global.u64 	%rd2, %rd149;
	cvta.to.global.u64 	%rd3, %rd151;
	cvta.to.global.u64 	%rd4, %rd148;
	cvta.to.global.u64 	%rd5, %rd147;
	cvta.to.global.u64 	%rd6, %rd150;
	mov.u32 	%r111, %ctaid.x;
	mov.u32 	%r1, %ntid.x;
	mov.u32 	%r112, %tid.x;
	mad.lo.s32 	%r186, %r111, %r1, %r112;
	setp.ge.s32 	%p2, %r186, %r109;
	@%p2 bra 	$L__BB0_110;
	setp.lt.s32 	%p3, %r110, 0;
	setp.le.s32 	%p4, %r108, %r110;
	or.pred  	%p1, %p3, %p4;
	sub.s32 	%r3, %r108, %r110;
	add.s32 	%r4, %r110, -1;
	setp.ne.s32 	%p5, %r110, 0;
	mov.u32 	%r113, %nctaid.x;
	mul.lo.s32 	%r5, %r1, %r113;
	@%p5 bra 	$L__BB0_60;
	setp.gt.s32 	%p49, %r108, 0;
	@%p49 bra 	$L__BB0_3;
	bra.uni 	$L__BB0_48;
$L__BB0_3:
	add.s32 	%r6, %r108, -1;
	and.b32  	%r7, %r108, 7;
	add.s32 	%r8, %r7, -1;
	and.b32  	%r9, %r108, 3;
	add.s32 	%r10, %r9, -1;
	and.b32  	%r11, %r108, 2147483640;
	and.b32  	%r12, %r108, 1;
$L__BB0_4:
	mul.wide.s32 	%rd226, %r186, 4;
	add.s64 	%rd227, %rd6, %rd226;
	ld.global.nc.u32 	%r14, [%rd227];
	mul.lo.s32 	%r15, %r186, %r108;
	mul.wide.s32 	%rd228, %r15, 4;
	add.s64 	%rd7, %rd3, %rd228;
	add.s64 	%rd8, %rd1, %rd228;
	setp.lt.s32 	%p65, %r14, 1;
	setp.lt.s32 	%p66, %r108, %r14;
	or.pred  	%p67, %p65, %p66;
	or.pred  	%p68, %p67, %p1;
	@%p68 bra 	$L__BB0_9;
	setp.lt.s32 	%p69, %r3, %r14;
	@%p69 bra 	$L__BB0_20;
	add.s32 	%r16, %r4, %r14;
	setp.eq.s32 	%p70, %r16, 0;
	@%p70 bra 	$L__BB0_7;
	bra.uni 	$L__BB0_37;
$L__BB0_7:
	add.s32 	%r155, %r14, -1;
	mul.wide.u32 	%rd241, %r155, 4;
	add.s64 	%rd242, %rd5, %rd241;
	ld.global.nc.f32 	%f115, [%rd242];
	rcp.rn.f32 	%f116, %f115;
	add.s64 	%rd243, %rd4, %rd241;
	ld.global.nc.f32 	%f117, [%rd243];
	mul.f32 	%f118, %f117, %f116;
	add.s64 	%rd244, %rd7, %rd241;
	st.global.f32 	[%rd244], %f118;
	add.s64 	%rd245, %rd2, %rd241;
	ld.global.nc.f32 	%f119, [%rd245];
	mul.f32 	%f120, %f116, %f119;
	add.s64 	%rd246, %rd8, %rd241;
	st.global.f32 	[%rd246], %f120;
	setp.gt.s32 	%p79, %r108, %r14;
	@%p79 bra 	$L__BB0_31;
$L__BB0_8:
	add.s32 	%r186, %r186, %r5;
	setp.lt.s32 	%p99, %r186, %r109;
	@%p99 bra 	$L__BB0_4;
	bra.uni 	$L__BB0_110;
$L__BB0_9:
	setp.lt.u32 	%p92, %r6, 7;
	mov.b32 	%r177, 0;
	@%p92 bra 	$L__BB0_12;
	mov.b32 	%r175, 0;
$L__BB0_11:
	.pragma "nounroll";
	mul.wide.u32 	%rd265, %r175, 4;
	add.s64 	%rd266, %rd7, %rd265;
	mov.b32 	%r167, 2147483647;
	st.global.u32 	[%rd266], %r167;
	add.s64 	%rd267, %rd8, %rd265;
	st.global.u32 	[%rd267], %r167;
	st.global.u32 	[%rd266+4], %r167;
	st.global.u32 	[%rd267+4], %r167;
	st.global.u32 	[%rd266+8], %r167;
	st.global.u32 	[%rd267+8], %r167;
	st.global.u32 	[%rd266+12], %r167;
	st.global.u32 	[%rd267+12], %r167;
	st.global.u32 	[%rd266+16], %r167;
	st.global.u32 	[%rd267+16], %r167;
	st.global.u32 	[%rd266+20], %r167;
	st.global.u32 	[%rd267+20], %r167;
	st.global.u32 	[%rd266+24], %r167;
	st.global.u32 	[%rd267+24], %r167;
	st.global.u32 	[%rd266+28], %r167;
	st.global.u32 	[%rd267+28], %r167;
	add.s32 	%r175, %r175, 8;
	setp.eq.s32 	%p93, %r175, %r11;
	mov.u32 	%r177, %r11;
	@%p93 bra 	$L__BB0_12;
	bra.uni 	$L__BB0_11;
$L__BB0_12:
	setp.eq.s32 	%p94, %r7, 0;
	@%p94 bra 	$L__BB0_8;
	setp.lt.u32 	%p95, %r8, 3;
	@%p95 bra 	$L__BB0_15;
	mul.wide.u32 	%rd268, %r177, 4;
	add.s64 	%rd269, %rd7, %rd268;
	mov.b32 	%r168, 2147483647;
	st.global.u32 	[%rd269], %r168;
	add.s64 	%rd270, %rd8, %rd268;
	st.global.u32 	[%rd270], %r168;
	st.global.u32 	[%rd269+4], %r168;
	st.global.u32 	[%rd270+4], %r168;
	st.global.u32 	[%rd269+8], %r168;
	st.global.u32 	[%rd270+8], %r168;
	st.global.u32 	[%rd269+12], %r168;
	st.global.u32 	[%rd270+12], %r168;
	add.s32 	%r177, %r177, 4;
$L__BB0_15:
	setp.eq.s32 	%p96, %r9, 0;
	@%p96 bra 	$L__BB0_8;
	setp.eq.s32 	%p97, %r10, 0;
	@%p97 bra 	$L__BB0_18;
	mul.wide.u32 	%rd271, %r177, 4;
	add.s64 	%rd272, %rd7, %rd271;
	mov.b32 	%r169, 2147483647;
	st.global.u32 	[%rd272], %r169;
	add.s64 	%rd273, %rd8, %rd271;
	st.global.u32 	[%rd273], %r169;
	st.global.u32 	[%rd272+4], %r169;
	st.global.u32 	[%rd273+4], %r169;
	add.s32 	%r177, %r177, 2;
$L__BB0_18:
	setp.eq.s32 	%p98, %r12, 0;
	@%p98 bra 	$L__BB0_8;
	mul.wide.u32 	%rd274, %r177, 4;
	add.s64 	%rd275, %rd7, %rd274;
	mov.b32 	%r170, 2147483647;
	st.global.u32 	[%rd275], %r170;
	add.s64 	%rd276, %rd8, %rd274;
	st.global.u32 	[%rd276], %r170;
	bra.uni 	$L__BB0_8;
$L__BB0_20:
	setp.lt.u32 	%p85, %r6, 7;
	mov.b32 	%r180, 0;
	@%p85 bra 	$L__BB0_23;
	mov.b32 	%r174, 0;
$L__BB0_22:
	.pragma "nounroll";
	mul.wide.u32 	%rd253, %r174, 4;
	add.s64 	%rd254, %rd7, %rd253;
	mov.b32 	%r161, 2147483647;
	st.global.u32 	[%rd254], %r161;
	add.s64 	%rd255, %rd8, %rd253;
	st.global.u32 	[%rd255], %r161;
	st.global.u32 	[%rd254+4], %r161;
	st.global.u32 	[%rd255+4], %r161;
	st.global.u32 	[%rd254+8], %r161;
	st.global.u32 	[%rd255+8], %r161;
	st.global.u32 	[%rd254+12], %r161;
	st.global.u32 	[%rd255+12], %r161;
	st.global.u32 	[%rd254+16], %r161;
	st.global.u32 	[%rd255+16], %r161;
	st.global.u32 	[%rd254+20], %r161;
	st.global.u32 	[%rd255+20], %r161;
	st.global.u32 	[%rd254+24], %r161;
	st.global.u32 	[%rd255+24], %r161;
	st.global.u32 	[%rd254+28], %r161;
	st.global.u32 	[%rd255+28], %r161;
	add.s32 	%r174, %r174, 8;
	setp.eq.s32 	%p86, %r174, %r11;
	mov.u32 	%r180, %r11;
	@%p86 bra 	$L__BB0_23;
	bra.uni 	$L__BB0_22;
$L__BB0_23:
	setp.eq.s32 	%p87, %r7, 0;
	@%p87 bra 	$L__BB0_8;
	setp.lt.u32 	%p88, %r8, 3;
	@%p88 bra 	$L__BB0_26;
	mul.wide.u32 	%rd256, %r180, 4;
	add.s64 	%rd257, %rd7, %rd256;
	mov.b32 	%r162, 2147483647;
	st.global.u32 	[%rd257], %r162;
	add.s64 	%rd258, %rd8, %rd256;
	st.global.u32 	[%rd258], %r162;
	st.global.u32 	[%rd257+4], %r162;
	st.global.u32 	[%rd258+4], %r162;
	st.global.u32 	[%rd257+8], %r162;
	st.global.u32 	[%rd258+8], %r162;
	st.global.u32 	[%rd257+12], %r162;
	st.global.u32 	[%rd258+12], %r162;
	add.s32 	%r180, %r180, 4;
$L__BB0_26:
	setp.eq.s32 	%p89, %r9, 0;
	@%p89 bra 	$L__BB0_8;
	setp.eq.s32 	%p90, %r10, 0;
	@%p90 bra 	$L__BB0_29;
	mul.wide.u32 	%rd259, %r180, 4;
	add.s64 	%rd260, %rd7, %rd259;
	mov.b32 	%r163, 2147483647;
	st.global.u32 	[%rd260], %r163;
	add.s64 	%rd261, %rd8, %rd259;
	st.global.u32 	[%rd261], %r163;
	st.global.u32 	[%rd260+4], %r163;
	st.global.u32 	[%rd261+4], %r163;
	add.s32 	%r180, %r180, 2;
$L__BB0_29:
	setp.eq.s32 	%p91, %r12, 0;
	@%p91 bra 	$L__BB0_8;
	mul.wide.u32 	%rd262, %r180, 4;
	add.s64 	%rd263, %rd7, %rd262;
	mov.b32 	%r164, 2147483647;
	st.global.u32 	[%rd263], %r164;
	add.s64 	%rd264, %rd8, %rd262;
	st.global.u32 	[%rd264], %r164;
	bra.uni 	$L__BB0_8;
$L__BB0_31:
	mul.wide.u32 	%rd247, %r14, 4;
	add.s64 	%rd25, %rd5, %rd247;
	add.s64 	%rd26, %rd4, %rd247;
	add.s64 	%rd27, %rd2, %rd247;
	neg.s32 	%r156, %r14;
	mul.wide.s32 	%rd248, %r156, 4;
	add.s64 	%rd28, %rd25, %rd248;
	add.s64 	%rd29, %rd26, %rd248;
	add.s64 	%rd30, %rd27, %rd248;
	sub.s32 	%r157, %r108, %r14;
	and.b32  	%r36, %r157, 3;
	setp.eq.s32 	%p80, %r36, 0;
	mov.u32 	%r182, %r14;
	mov.u64 	%rd285, %rd30;
	mov.u64 	%rd286, %rd29;
	mov.u64 	%rd287, %rd28;
	mov.u64 	%rd288, %rd27;
	mov.u64 	%rd289, %rd26;
	mov.u64 	%rd290, %rd25;
	@%p80 bra 	$L__BB0_35;
	add.s64 	%rd290, %rd25, 4;
	ld.global.nc.f32 	%f121, [%rd25];
	add.s64 	%rd287, %rd28, 4;
	ld.global.nc.f32 	%f122, [%rd28];
	sub.f32 	%f123, %f121, %f122;
	rcp.rn.f32 	%f124, %f123;
	add.s64 	%rd289, %rd26, 4;
	ld.global.nc.f32 	%f125, [%rd26];
	add.s64 	%rd286, %rd29, 4;
	ld.global.nc.f32 	%f126, [%rd29];
	sub.f32 	%f127, %f125, %f126;
	mul.f32 	%f128, %f124, %f127;
	mul.wide.u32 	%rd249, %r14, 4;
	add.s64 	%rd35, %rd7, %rd249;
	st.global.f32 	[%rd35], %f128;
	add.s64 	%rd288, %rd27, 4;
	ld.global.nc.f32 	%f129, [%rd27];
	add.s64 	%rd285, %rd30, 4;
	ld.global.nc.f32 	%f130, [%rd30];
	sub.f32 	%f131, %f129, %f130;
	mul.f32 	%f132, %f124, %f131;
	add.s64 	%rd38, %rd8, %rd249;
	st.global.f32 	[%rd38], %f132;
	add.s32 	%r182, %r14, 1;
	setp.eq.s32 	%p81, %r36, 1;
	@%p81 bra 	$L__BB0_35;
	add.s64 	%rd290, %rd25, 8;
	ld.global.nc.f32 	%f133, [%rd25+4];
	add.s64 	%rd287, %rd28, 8;
	ld.global.nc.f32 	%f134, [%rd28+4];
	sub.f32 	%f135, %f133, %f134;
	rcp.rn.f32 	%f136, %f135;
	add.s64 	%rd289, %rd26, 8;
	ld.global.nc.f32 	%f137, [%rd26+4];
	add.s64 	%rd286, %rd29, 8;
	ld.global.nc.f32 	%f138, [%rd29+4];
	sub.f32 	%f139, %f137, %f138;
	mul.f32 	%f140, %f136, %f139;
	st.global.f32 	[%rd35+4], %f140;
	add.s64 	%rd288, %rd27, 8;
	ld.global.nc.f32 	%f141, [%rd27+4];
	add.s64 	%rd285, %rd30, 8;
	ld.global.nc.f32 	%f142, [%rd30+4];
	sub.f32 	%f143, %f141, %f142;
	mul.f32 	%f144, %f136, %f143;
	st.global.f32 	[%rd38+4], %f144;
	add.s32 	%r182, %r14, 2;
	setp.eq.s32 	%p82, %r36, 2;
	@%p82 bra 	$L__BB0_35;
	add.s64 	%rd290, %rd25, 12;
	ld.global.nc.f32 	%f145, [%rd25+8];
	add.s64 	%rd287, %rd28, 12;
	ld.global.nc.f32 	%f146, [%rd28+8];
	sub.f32 	%f147, %f145, %f146;
	rcp.rn.f32 	%f148, %f147;
	add.s64 	%rd289, %rd26, 12;
	ld.global.nc.f32 	%f149, [%rd26+8];
	add.s64 	%rd286, %rd29, 12;
	ld.global.nc.f32 	%f150, [%rd29+8];
	sub.f32 	%f151, %f149, %f150;
	mul.f32 	%f152, %f148, %f151;
	st.global.f32 	[%rd35+8], %f152;
	add.s64 	%rd288, %rd27, 12;
	ld.global.nc.f32 	%f153, [%rd27+8];
	add.s64 	%rd285, %rd30, 12;
	ld.global.nc.f32 	%f154, [%rd30+8];
	sub.f32 	%f155, %f153, %f154;
	mul.f32 	%f156, %f148, %f155;
	st.global.f32 	[%rd38+8], %f156;
	add.s32 	%r182, %r14, 3;
$L__BB0_35:
	sub.s32 	%r158, %r6, %r14;
	setp.lt.u32 	%p83, %r158, 3;
	@%p83 bra 	$L__BB0_8;
$L__BB0_36:
	ld.global.nc.f32 	%f157, [%rd290];
	ld.global.nc.f32 	%f158, [%rd287];
	sub.f32 	%f159, %f157, %f158;
	rcp.rn.f32 	%f160, %f159;
	ld.global.nc.f32 	%f161, [%rd289];
	ld.global.nc.f32 	%f162, [%rd286];
	sub.f32 	%f163, %f161, %f162;
	mul.f32 	%f164, %f160, %f163;
	mul.wide.u32 	%rd250, %r182, 4;
	add.s64 	%rd251, %rd7, %rd250;
	st.global.f32 	[%rd251], %f164;
	ld.global.nc.f32 	%f165, [%rd288];
	ld.global.nc.f32 	%f166, [%rd285];
	sub.f32 	%f167, %f165, %f166;
	mul.f32 	%f168, %f160, %f167;
	add.s64 	%rd252, %rd8, %rd250;
	st.global.f32 	[%rd252], %f168;
	ld.global.nc.f32 	%f169, [%rd290+4];
	ld.global.nc.f32 	%f170, [%rd287+4];
	sub.f32 	%f171, %f169, %f170;
	rcp.rn.f32 	%f172, %f171;
	ld.global.nc.f32 	%f173, [%rd289+4];
	ld.global.nc.f32 	%f174, [%rd286+4];
	sub.f32 	%f175, %f173, %f174;
	mul.f32 	%f176, %f172, %f175;
	st.global.f32 	[%rd251+4], %f176;
	ld.global.nc.f32 	%f177, [%rd288+4];
	ld.global.nc.f32 	%f178, [%rd285+4];
	sub.f32 	%f179, %f177, %f178;
	mul.f32 	%f180, %f172, %f179;
	st.global.f32 	[%rd252+4], %f180;
	ld.global.nc.f32 	%f181, [%rd290+8];
	ld.global.nc.f32 	%f182, [%rd287+8];
	sub.f32 	%f183, %f181, %f182;
	rcp.rn.f32 	%f184, %f183;
	ld.global.nc.f32 	%f185, [%rd289+8];
	ld.global.nc.f32 	%f186, [%rd286+8];
	sub.f32 	%f187, %f185, %f186;
	mul.f32 	%f188, %f184, %f187;
	st.global.f32 	[%rd251+8], %f188;
	ld.global.nc.f32 	%f189, [%rd288+8];
	ld.global.nc.f32 	%f190, [%rd285+8];
	sub.f32 	%f191, %f189, %f190;
	mul.f32 	%f192, %f184, %f191;
	st.global.f32 	[%rd252+8], %f192;
	add.s64 	%rd19, %rd290, 16;
	ld.global.nc.f32 	%f193, [%rd290+12];
	add.s64 	%rd20, %rd287, 16;
	ld.global.nc.f32 	%f194, [%rd287+12];
	sub.f32 	%f195, %f193, %f194;
	rcp.rn.f32 	%f196, %f195;
	add.s64 	%rd21, %rd289, 16;
	ld.global.nc.f32 	%f197, [%rd289+12];
	add.s64 	%rd22, %rd286, 16;
	ld.global.nc.f32 	%f198, [%rd286+12];
	sub.f32 	%f199, %f197, %f198;
	mul.f32 	%f200, %f196, %f199;
	st.global.f32 	[%rd251+12], %f200;
	add.s64 	%rd23, %rd288, 16;
	ld.global.nc.f32 	%f201, [%rd288+12];
	add.s64 	%rd24, %rd285, 16;
	ld.global.nc.f32 	%f202, [%rd285+12];
	sub.f32 	%f203, %f201, %f202;
	mul.f32 	%f204, %f196, %f203;
	st.global.f32 	[%rd252+12], %f204;
	add.s32 	%r182, %r182, 4;
	setp.eq.s32 	%p84, %r182, %r108;
	mov.u64 	%rd285, %rd24;
	mov.u64 	%rd286, %rd22;
	mov.u64 	%rd287, %rd20;
	mov.u64 	%rd288, %rd23;
	mov.u64 	%rd289, %rd21;
	mov.u64 	%rd290, %rd19;
	@%p84 bra 	$L__BB0_8;
	bra.uni 	$L__BB0_36;
$L__BB0_37:
	add.s32 	%r149, %r14, -2;
	and.b32  	%r41, %r16, 7;
	setp.lt.u32 	%p71, %r149, 7;
	mov.b32 	%r183, 0;
	@%p71 bra 	$L__BB0_40;
	and.b32  	%r183, %r16, 2147483640;
	neg.s32 	%r172, %r183;
	add.s64 	%rd278, %rd7, 16;
	add.s64 	%rd277, %rd8, 16;
$L__BB0_39:
	.pragma "nounroll";
	mov.b32 	%r150, 2147483647;
	st.global.u32 	[%rd278+-16], %r150;
	st.global.u32 	[%rd277+-16], %r150;
	st.global.u32 	[%rd278+-12], %r150;
	st.global.u32 	[%rd277+-12], %r150;
	st.global.u32 	[%rd278+-8], %r150;
	st.global.u32 	[%rd277+-8], %r150;
	st.global.u32 	[%rd278+-4], %r150;
	st.global.u32 	[%rd277+-4], %r150;
	st.global.u32 	[%rd278], %r150;
	st.global.u32 	[%rd277], %r150;
	st.global.u32 	[%rd278+4], %r150;
	st.global.u32 	[%rd277+4], %r150;
	st.global.u32 	[%rd278+8], %r150;
	st.global.u32 	[%rd277+8], %r150;
	st.global.u32 	[%rd278+12], %r150;
	st.global.u32 	[%rd277+12], %r150;
	add.s32 	%r172, %r172, 8;
	add.s64 	%rd278, %rd278, 32;
	add.s64 	%rd277, %rd277, 32;
	setp.eq.s32 	%p72, %r172, 0;
	@%p72 bra 	$L__BB0_40;
	bra.uni 	$L__BB0_39;
$L__BB0_40:
	setp.eq.s32 	%p73, %r41, 0;
	@%p73 bra 	$L__BB0_7;
	and.b32  	%r45, %r16, 3;
	setp.lt.u32 	%p74, %r41, 4;
	@%p74 bra 	$L__BB0_43;
	mul.wide.u32 	%rd232, %r183, 4;
	add.s64 	%rd233, %rd7, %rd232;
	mov.b32 	%r151, 2147483647;
	st.global.u32 	[%rd233], %r151;
	add.s64 	%rd234, %rd8, %rd232;
	st.global.u32 	[%rd234], %r151;
	st.global.u32 	[%rd233+4], %r151;
	st.global.u32 	[%rd234+4], %r151;
	st.global.u32 	[%rd233+8], %r151;
	st.global.u32 	[%rd234+8], %r151;
	st.global.u32 	[%rd233+12], %r151;
	st.global.u32 	[%rd234+12], %r151;
	add.s32 	%r183, %r183, 4;
$L__BB0_43:
	setp.eq.s32 	%p75, %r45, 0;
	@%p75 bra 	$L__BB0_7;
	setp.eq.s32 	%p76, %r45, 1;
	@%p76 bra 	$L__BB0_46;
	mul.wide.u32 	%rd235, %r183, 4;
	add.s64 	%rd236, %rd7, %rd235;
	mov.b32 	%r152, 2147483647;
	st.global.u32 	[%rd236], %r152;
	add.s64 	%rd237, %rd8, %rd235;
	st.global.u32 	[%rd237], %r152;
	st.global.u32 	[%rd236+4], %r152;
	st.global.u32 	[%rd237+4], %r152;
	add.s32 	%r183, %r183, 2;
$L__BB0_46:
	and.b32  	%r153, %r16, 1;
	setp.eq.b32 	%p77, %r153, 1;
	not.pred 	%p78, %p77;
	@%p78 bra 	$L__BB0_7;
	mul.wide.u32 	%rd238, %r183, 4;
	add.s64 	%rd239, %rd7, %rd238;
	mov.b32 	%r154, 2147483647;
	st.global.u32 	[%rd239], %r154;
	add.s64 	%rd240, %rd8, %rd238;
	st.global.u32 	[%rd240], %r154;
	bra.uni 	$L__BB0_7;
$L__BB0_48:
	mul.wide.s32 	%rd208, %r186, 4;
	add.s64 	%rd209, %rd6, %rd208;
	ld.global.nc.u32 	%r140, [%rd209];
	setp.lt.s32 	%p50, %r140, 1;
	setp.gt.s32 	%p51, %r140, %r108;
	or.pred  	%p52, %p50, %p51;
	or.pred  	%p53, %p52, %p1;
	setp.lt.s32 	%p54, %r3, %r140;
	or.pred  	%p55, %p53, %p54;
	@%p55 bra 	$L__BB0_59;
	mul.lo.s32 	%r141, %r186, %r108;
	mul.wide.s32 	%rd210, %r141, 4;
	add.s64 	%rd59, %rd3, %rd210;
	add.s64 	%rd60, %rd1, %rd210;
	add.s32 	%r52, %r4, %r140;
	setp.eq.s32 	%p56, %r52, 0;
	@%p56 bra 	$L__BB0_52;
	mov.b32 	%r187, 0;
$L__BB0_51:
	.pragma "nounroll";
	mul.wide.u32 	%rd211, %r187, 4;
	add.s64 	%rd212, %rd59, %rd211;
	mov.b32 	%r143, 2147483647;
	st.global.u32 	[%rd212], %r143;
	add.s64 	%rd213, %rd60, %rd211;
	st.global.u32 	[%rd213], %r143;
	st.global.u32 	[%rd212+4], %r143;
	st.global.u32 	[%rd213+4], %r143;
	st.global.u32 	[%rd212+8], %r143;
	st.global.u32 	[%rd213+8], %r143;
	st.global.u32 	[%rd212+12], %r143;
	st.global.u32 	[%rd213+12], %r143;
	st.global.u32 	[%rd212+16], %r143;
	st.global.u32 	[%rd213+16], %r143;
	st.global.u32 	[%rd212+20], %r143;
	st.global.u32 	[%rd213+20], %r143;
	st.global.u32 	[%rd212+24], %r143;
	st.global.u32 	[%rd213+24], %r143;
	st.global.u32 	[%rd212+28], %r143;
	st.global.u32 	[%rd213+28], %r143;
	add.s32 	%r187, %r187, 8;
	setp.ne.s32 	%p57, %r187, %r52;
	@%p57 bra 	$L__BB0_51;
$L__BB0_52:
	add.s32 	%r144, %r140, -1;
	mul.wide.u32 	%rd214, %r144, 4;
	add.s64 	%rd215, %rd5, %rd214;
	ld.global.nc.f32 	%f25, [%rd215];
	rcp.rn.f32 	%f26, %f25;
	add.s64 	%rd216, %rd4, %rd214;
	ld.global.nc.f32 	%f27, [%rd216];
	mul.f32 	%f28, %f27, %f26;
	add.s64 	%rd217, %rd59, %rd214;
	st.global.f32 	[%rd217], %f28;
	add.s64 	%rd218, %rd2, %rd214;
	ld.global.nc.f32 	%f29, [%rd218];
	mul.f32 	%f30, %f26, %f29;
	add.s64 	%rd219, %rd60, %rd214;
	st.global.f32 	[%rd219], %f30;
	setp.lt.s32 	%p58, %r140, %r108;
	@%p58 bra 	$L__BB0_53;
	bra.uni 	$L__BB0_59;
$L__BB0_53:
	mul.wide.u32 	%rd220, %r140, 4;
	add.s64 	%rd73, %rd5, %rd220;
	add.s64 	%rd74, %rd4, %rd220;
	add.s64 	%rd75, %rd2, %rd220;
	neg.s32 	%r145, %r140;
	mul.wide.s32 	%rd221, %r145, 4;
	add.s64 	%rd76, %rd73, %rd221;
	add.s64 	%rd77, %rd74, %rd221;
	add.s64 	%rd78, %rd75, %rd221;
	sub.s32 	%r146, %r108, %r140;
	and.b32  	%r58, %r146, 3;
	setp.eq.s32 	%p59, %r58, 0;
	mov.u32 	%r189, %r140;
	mov.u64 	%rd297, %rd78;
	mov.u64 	%rd298, %rd77;
	mov.u64 	%rd299, %rd76;
	mov.u64 	%rd300, %rd75;
	mov.u64 	%rd301, %rd74;
	mov.u64 	%rd302, %rd73;
	@%p59 bra 	$L__BB0_57;
	add.s64 	%rd302, %rd73, 4;
	ld.global.nc.f32 	%f31, [%rd73];
	add.s64 	%rd299, %rd76, 4;
	ld.global.nc.f32 	%f32, [%rd76];
	sub.f32 	%f33, %f31, %f32;
	rcp.rn.f32 	%f34, %f33;
	add.s64 	%rd301, %rd74, 4;
	ld.global.nc.f32 	%f35, [%rd74];
	add.s64 	%rd298, %rd77, 4;
	ld.global.nc.f32 	%f36, [%rd77];
	sub.f32 	%f37, %f35, %f36;
	mul.f32 	%f38, %f34, %f37;
	mul.wide.u32 	%rd222, %r140, 4;
	add.s64 	%rd83, %rd59, %rd222;
	st.global.f32 	[%rd83], %f38;
	add.s64 	%rd300, %rd75, 4;
	ld.global.nc.f32 	%f39, [%rd75];
	add.s64 	%rd297, %rd78, 4;
	ld.global.nc.f32 	%f40, [%rd78];
	sub.f32 	%f41, %f39, %f40;
	mul.f32 	%f42, %f34, %f41;
	add.s64 	%rd86, %rd60, %rd222;
	st.global.f32 	[%rd86], %f42;
	add.s32 	%r189, %r140, 1;
	setp.eq.s32 	%p60, %r58, 1;
	@%p60 bra 	$L__BB0_57;
	add.s64 	%rd302, %rd73, 8;
	ld.global.nc.f32 	%f43, [%rd73+4];
	add.s64 	%rd299, %rd76, 8;
	ld.global.nc.f32 	%f44, [%rd76+4];
	sub.f32 	%f45, %f43, %f44;
	rcp.rn.f32 	%f46, %f45;
	add.s64 	%rd301, %rd74, 8;
	ld.global.nc.f32 	%f47, [%rd74+4];
	add.s64 	%rd298, %rd77, 8;
	ld.global.nc.f32 	%f48, [%rd77+4];
	sub.f32 	%f49, %f47, %f48;
	mul.f32 	%f50, %f46, %f49;
	st.global.f32 	[%rd83+4], %f50;
	add.s64 	%rd300, %rd75, 8;
	ld.global.nc.f32 	%f51, [%rd75+4];
	add.s64 	%rd297, %rd78, 8;
	ld.global.nc.f32 	%f52, [%rd78+4];
	sub.f32 	%f53, %f51, %f52;
	mul.f32 	%f54, %f46, %f53;
	st.global.f32 	[%rd86+4], %f54;
	add.s32 	%r189, %r140, 2;
	setp.eq.s32 	%p61, %r58, 2;
	@%p61 bra 	$L__BB0_57;
	add.s64 	%rd302, %rd73, 12;
	ld.global.nc.f32 	%f55, [%rd73+8];
	add.s64 	%rd299, %rd76, 12;
	ld.global.nc.f32 	%f56, [%rd76+8];
	sub.f32 	%f57, %f55, %f56;
	rcp.rn.f32 	%f58, %f57;
	add.s64 	%rd301, %rd74, 12;
	ld.global.nc.f32 	%f59, [%rd74+8];
	add.s64 	%rd298, %rd77, 12;
	ld.global.nc.f32 	%f60, [%rd77+8];
	sub.f32 	%f61, %f59, %f60;
	mul.f32 	%f62, %f58, %f61;
	st.global.f32 	[%rd83+8], %f62;
	add.s64 	%rd300, %rd75, 12;
	ld.global.nc.f32 	%f63, [%rd75+8];
	add.s64 	%rd297, %rd78, 12;
	ld.global.nc.f32 	%f64, [%rd78+8];
	sub.f32 	%f65, %f63, %f64;
	mul.f32 	%f66, %f58, %f65;
	st.global.f32 	[%rd86+8], %f66;
	add.s32 	%r189, %r140, 3;
$L__BB0_57:
	sub.s32 	%r147, %r140, %r108;
	setp.gt.u32 	%p62, %r147, -4;
	@%p62 bra 	$L__BB0_59;
$L__BB0_58:
	ld.global.nc.f32 	%f67, [%rd302];
	ld.global.nc.f32 	%f68, [%rd299];
	sub.f32 	%f69, %f67, %f68;
	rcp.rn.f32 	%f70, %f69;
	ld.global.nc.f32 	%f71, [%rd301];
	ld.global.nc.f32 	%f72, [%rd298];
	sub.f32 	%f73, %f71, %f72;
	mul.f32 	%f74, %f70, %f73;
	mul.wide.u32 	%rd223, %r189, 4;
	add.s64 	%rd224, %rd59, %rd223;
	st.global.f32 	[%rd224], %f74;
	ld.global.nc.f32 	%f75, [%rd300];
	ld.global.nc.f32 	%f76, [%rd297];
	sub.f32 	%f77, %f75, %f76;
	mul.f32 	%f78, %f70, %f77;
	add.s64 	%rd225, %rd60, %rd223;
	st.global.f32 	[%rd225], %f78;
	ld.global.nc.f32 	%f79, [%rd302+4];
	ld.global.nc.f32 	%f80, [%rd299+4];
	sub.f32 	%f81, %f79, %f80;
	rcp.rn.f32 	%f82, %f81;
	ld.global.nc.f32 	%f83, [%rd301+4];
	ld.global.nc.f32 	%f84, [%rd298+4];
	sub.f32 	%f85, %f83, %f84;
	mul.f32 	%f86, %f82, %f85;
	st.global.f32 	[%rd224+4], %f86;
	ld.global.nc.f32 	%f87, [%rd300+4];
	ld.global.nc.f32 	%f88, [%rd297+4];
	sub.f32 	%f89, %f87, %f88;
	mul.f32 	%f90, %f82, %f89;
	st.global.f32 	[%rd225+4], %f90;
	ld.global.nc.f32 	%f91, [%rd302+8];
	ld.global.nc.f32 	%f92, [%rd299+8];
	sub.f32 	%f93, %f91, %f92;
	rcp.rn.f32 	%f94, %f93;
	ld.global.nc.f32 	%f95, [%rd301+8];
	ld.global.nc.f32 	%f96, [%rd298+8];
	sub.f32 	%f97, %f95, %f96;
	mul.f32 	%f98, %f94, %f97;
	st.global.f32 	[%rd224+8], %f98;
	ld.global.nc.f32 	%f99, [%rd300+8];
	ld.global.nc.f32 	%f100, [%rd297+8];
	sub.f32 	%f101, %f99, %f100;
	mul.f32 	%f102, %f94, %f101;
	st.global.f32 	[%rd225+8], %f102;
	add.s64 	%rd67, %rd302, 16;
	ld.global.nc.f32 	%f103, [%rd302+12];
	add.s64 	%rd68, %rd299, 16;
	ld.global.nc.f32 	%f104, [%rd299+12];
	sub.f32 	%f105, %f103, %f104;
	rcp.rn.f32 	%f106, %f105;
	add.s64 	%rd69, %rd301, 16;
	ld.global.nc.f32 	%f107, [%rd301+12];
	add.s64 	%rd70, %rd298, 16;
	ld.global.nc.f32 	%f108, [%rd298+12];
	sub.f32 	%f109, %f107, %f108;
	mul.f32 	%f110, %f106, %f109;
	st.global.f32 	[%rd224+12], %f110;
	add.s64 	%rd71, %rd300, 16;
	ld.global.nc.f32 	%f111, [%rd300+12];
	add.s64 	%rd72, %rd297, 16;
	ld.global.nc.f32 	%f112, [%rd297+12];
	sub.f32 	%f113, %f111, %f112;
	mul.f32 	%f114, %f106, %f113;
	st.global.f32 	[%rd225+12], %f114;
	add.s32 	%r189, %r189, 4;
	setp.ne.s32 	%p63, %r189, %r108;
	mov.u64 	%rd297, %rd72;
	mov.u64 	%rd298, %rd70;
	mov.u64 	%rd299, %rd68;
	mov.u64 	%rd300, %rd71;
	mov.u64 	%rd301, %rd69;
	mov.u64 	%rd302, %rd67;
	@%p63 bra 	$L__BB0_58;
$L__BB0_59:
	add.s32 	%r186, %r186, %r5;
	setp.lt.s32 	%p64, %r186, %r109;
	@%p64 bra 	$L__BB0_48;
	bra.uni 	$L__BB0_110;
$L__BB0_60:
	setp.gt.s32 	%p6, %r108, 0;
	@%p6 bra 	$L__BB0_61;
	bra.uni 	$L__BB0_102;
$L__BB0_61:
	add.s32 	%r63, %r108, -1;
	and.b32  	%r64, %r108, 7;
	add.s32 	%r65, %r64, -1;
	and.b32  	%r66, %r108, 3;
	add.s32 	%r67, %r66, -1;
	and.b32  	%r68, %r108, 2147483640;
	and.b32  	%r69, %r108, 1;
$L__BB0_62:
	mul.wide.s32 	%rd164, %r186, 4;
	add.s64 	%rd165, %rd6, %rd164;
	ld.global.nc.u32 	%r71, [%rd165];
	mul.lo.s32 	%r119, %r186, %r108;
	mul.wide.s32 	%rd166, %r119, 4;
	add.s64 	%rd105, %rd3, %rd166;
	add.s64 	%rd106, %rd1, %rd166;
	setp.lt.s32 	%p18, %r71, 1;
	setp.gt.s32 	%p19, %r71, %r108;
	or.pred  	%p20, %p18, %p19;
	or.pred  	%p21, %p20, %p1;
	@%p21 bra 	$L__BB0_69;
	setp.lt.s32 	%p22, %r3, %r71;
	@%p22 bra 	$L__BB0_80;
	add.s32 	%r192, %r4, %r71;
	setp.gt.s32 	%p23, %r192, 0;
	@%p23 bra 	$L__BB0_91;
$L__BB0_65:
	neg.s32 	%r127, %r71;
	cvt.s64.s32 	%rd107, %r127;
	setp.ge.s32 	%p32, %r192, %r108;
	@%p32 bra 	$L__BB0_68;
	mul.wide.u32 	%rd179, %r192, 4;
	add.s64 	%rd308, %rd5, %rd179;
	add.s64 	%rd307, %rd4, %rd179;
	add.s64 	%rd306, %rd2, %rd179;
	shl.b64 	%rd180, %rd107, 2;
	add.s64 	%rd303, %rd306, %rd180;
	add.s64 	%rd304, %rd307, %rd180;
	add.s64 	%rd305, %rd308, %rd180;
$L__BB0_67:
	add.s64 	%rd120, %rd308, 4;
	ld.global.nc.f32 	%f13, [%rd308];
	add.s64 	%rd121, %rd305, 4;
	ld.global.nc.f32 	%f14, [%rd305];
	sub.f32 	%f15, %f13, %f14;
	rcp.rn.f32 	%f16, %f15;
	add.s64 	%rd122, %rd307, 4;
	ld.global.nc.f32 	%f17, [%rd307];
	add.s64 	%rd123, %rd304, 4;
	ld.global.nc.f32 	%f18, [%rd304];
	sub.f32 	%f19, %f17, %f18;
	mul.f32 	%f20, %f16, %f19;
	mul.wide.s32 	%rd181, %r192, 4;
	add.s64 	%rd182, %rd105, %rd181;
	st.global.f32 	[%rd182], %f20;
	add.s64 	%rd124, %rd306, 4;
	ld.global.nc.f32 	%f21, [%rd306];
	add.s64 	%rd125, %rd303, 4;
	ld.global.nc.f32 	%f22, [%rd303];
	sub.f32 	%f23, %f21, %f22;
	mul.f32 	%f24, %f16, %f23;
	add.s64 	%rd183, %rd106, %rd181;
	st.global.f32 	[%rd183], %f24;
	add.s32 	%r192, %r192, 1;
	setp.eq.s32 	%p33, %r192, %r108;
	mov.u64 	%rd303, %rd125;
	mov.u64 	%rd304, %rd123;
	mov.u64 	%rd305, %rd121;
	mov.u64 	%rd306, %rd124;
	mov.u64 	%rd307, %rd122;
	mov.u64 	%rd308, %rd120;
	@%p33 bra 	$L__BB0_68;
	bra.uni 	$L__BB0_67;
$L__BB0_68:
	add.s32 	%r186, %r186, %r5;
	setp.lt.s32 	%p48, %r186, %r109;
	@%p48 bra 	$L__BB0_62;
	bra.uni 	$L__BB0_110;
$L__BB0_69:
	setp.lt.u32 	%p41, %r63, 7;
	mov.b32 	%r196, 0;
	@%p41 bra 	$L__BB0_72;
	mov.b32 	%r194, 0;
$L__BB0_71:
	.pragma "nounroll";
	mul.wide.u32 	%rd196, %r194, 4;
	add.s64 	%rd197, %rd105, %rd196;
	mov.b32 	%r136, 2147483647;
	st.global.u32 	[%rd197], %r136;
	add.s64 	%rd198, %rd106, %rd196;
	st.global.u32 	[%rd198], %r136;
	st.global.u32 	[%rd197+4], %r136;
	st.global.u32 	[%rd198+4], %r136;
	st.global.u32 	[%rd197+8], %r136;
	st.global.u32 	[%rd198+8], %r136;
	st.global.u32 	[%rd197+12], %r136;
	st.global.u32 	[%rd198+12], %r136;
	st.global.u32 	[%rd197+16], %r136;
	st.global.u32 	[%rd198+16], %r136;
	st.global.u32 	[%rd197+20], %r136;
	st.global.u32 	[%rd198+20], %r136;
	st.global.u32 	[%rd197+24], %r136;
	st.global.u32 	[%rd198+24], %r136;
	st.global.u32 	[%rd197+28], %r136;
	st.global.u32 	[%rd198+28], %r136;
	add.s32 	%r194, %r194, 8;
	setp.eq.s32 	%p42, %r194, %r68;
	mov.u32 	%r196, %r68;
	@%p42 bra 	$L__BB0_72;
	bra.uni 	$L__BB0_71;
$L__BB0_72:
	setp.eq.s32 	%p43, %r64, 0;
	@%p43 bra 	$L__BB0_68;
	setp.lt.u32 	%p44, %r65, 3;
	@%p44 bra 	$L__BB0_75;
	mul.wide.u32 	%rd199, %r196, 4;
	add.s64 	%rd200, %rd105, %rd199;
	mov.b32 	%r137, 2147483647;
	st.global.u32 	[%rd200], %r137;
	add.s64 	%rd201, %rd106, %rd199;
	st.global.u32 	[%rd201], %r137;
	st.global.u32 	[%rd200+4], %r137;
	st.global.u32 	[%rd201+4], %r137;
	st.global.u32 	[%rd200+8], %r137;
	st.global.u32 	[%rd201+8], %r137;
	st.global.u32 	[%rd200+12], %r137;
	st.global.u32 	[%rd201+12], %r137;
	add.s32 	%r196, %r196, 4;
$L__BB0_75:
	setp.eq.s32 	%p45, %r66, 0;
	@%p45 bra 	$L__BB0_68;
	setp.eq.s32 	%p46, %r67, 0;
	@%p46 bra 	$L__BB0_78;
	mul.wide.u32 	%rd202, %r196, 4;
	add.s64 	%rd203, %rd105, %rd202;
	mov.b32 	%r138, 2147483647;
	st.global.u32 	[%rd203], %r138;
	add.s64 	%rd204, %rd106, %rd202;
	st.global.u32 	[%rd204], %r138;
	st.global.u32 	[%rd203+4], %r138;
	st.global.u32 	[%rd204+4], %r138;
	add.s32 	%r196, %r196, 2;
$L__BB0_78:
	setp.eq.s32 	%p47, %r69, 0;
	@%p47 bra 	$L__BB0_68;
	mul.wide.u32 	%rd205, %r196, 4;
	add.s64 	%rd206, %rd105, %rd205;
	mov.b32 	%r139, 2147483647;
	st.global.u32 	[%rd206], %r139;
	add.s64 	%rd207, %rd106, %rd205;
	st.global.u32 	[%rd207], %r139;
	bra.uni 	$L__BB0_68;
$L__BB0_80:
	setp.lt.u32 	%p34, %r63, 7;
	mov.b32 	%r199, 0;
	@%p34 bra 	$L__BB0_83;
	mov.b32 	%r193, 0;
$L__BB0_82:
	.pragma "nounroll";
	mul.wide.u32 	%rd184, %r193, 4;
	add.s64 	%rd185, %rd105, %rd184;
	mov.b32 	%r130, 2147483647;
	st.global.u32 	[%rd185], %r130;
	add.s64 	%rd186, %rd106, %rd184;
	st.global.u32 	[%rd186], %r130;
	st.global.u32 	[%rd185+4], %r130;
	st.global.u32 	[%rd186+4], %r130;
	st.global.u32 	[%rd185+8], %r130;
	st.global.u32 	[%rd186+8], %r130;
	st.global.u32 	[%rd185+12], %r130;
	st.global.u32 	[%rd186+12], %r130;
	st.global.u32 	[%rd185+16], %r130;
	st.global.u32 	[%rd186+16], %r130;
	st.global.u32 	[%rd185+20], %r130;
	st.global.u32 	[%rd186+20], %r130;
	st.global.u32 	[%rd185+24], %r130;
	st.global.u32 	[%rd186+24], %r130;
	st.global.u32 	[%rd185+28], %r130;
	st.global.u32 	[%rd186+28], %r130;
	add.s32 	%r193, %r193, 8;
	setp.eq.s32 	%p35, %r193, %r68;
	mov.u32 	%r199, %r68;
	@%p35 bra 	$L__BB0_83;
	bra.uni 	$L__BB0_82;
$L__BB0_83:
	setp.eq.s32 	%p36, %r64, 0;
	@%p36 bra 	$L__BB0_68;
	setp.lt.u32 	%p37, %r65, 3;
	@%p37 bra 	$L__BB0_86;
	mul.wide.u32 	%rd187, %r199, 4;
	add.s64 	%rd188, %rd105, %rd187;
	mov.b32 	%r131, 2147483647;
	st.global.u32 	[%rd188], %r131;
	add.s64 	%rd189, %rd106, %rd187;
	st.global.u32 	[%rd189], %r131;
	st.global.u32 	[%rd188+4], %r131;
	st.global.u32 	[%rd189+4], %r131;
	st.global.u32 	[%rd188+8], %r131;
	st.global.u32 	[%rd189+8], %r131;
	st.global.u32 	[%rd188+12], %r131;
	st.global.u32 	[%rd189+12], %r131;
	add.s32 	%r199, %r199, 4;
$L__BB0_86:
	setp.eq.s32 	%p38, %r66, 0;
	@%p38 bra 	$L__BB0_68;
	setp.eq.s32 	%p39, %r67, 0;
	@%p39 bra 	$L__BB0_89;
	mul.wide.u32 	%rd190, %r199, 4;
	add.s64 	%rd191, %rd105, %rd190;
	mov.b32 	%r132, 2147483647;
	st.global.u32 	[%rd191], %r132;
	add.s64 	%rd192, %rd106, %rd190;
	st.global.u32 	[%rd192], %r132;
	st.global.u32 	[%rd191+4], %r132;
	st.global.u32 	[%rd192+4], %r132;
	add.s32 	%r199, %r199, 2;
$L__BB0_89:
	setp.eq.s32 	%p40, %r69, 0;
	@%p40 bra 	$L__BB0_68;
	mul.wide.u32 	%rd193, %r199, 4;
	add.s64 	%rd194, %rd105, %rd193;
	mov.b32 	%r133, 2147483647;
	st.global.u32 	[%rd194], %r133;
	add.s64 	%rd195, %rd106, %rd193;
	st.global.u32 	[%rd195], %r133;
	bra.uni 	$L__BB0_68;
$L__BB0_91:
	and.b32  	%r92, %r192, 7;
	setp.lt.u32 	%p24, %r192, 8;
	mov.b32 	%r201, 0;
	@%p24 bra 	$L__BB0_94;
	and.b32  	%r201, %r192, 2147483640;
	mov.b32 	%r191, 0;
$L__BB0_93:
	.pragma "nounroll";
	mul.wide.u32 	%rd167, %r191, 4;
	add.s64 	%rd168, %rd105, %rd167;
	mov.b32 	%r122, 2147483647;
	st.global.u32 	[%rd168], %r122;
	add.s64 	%rd169, %rd106, %rd167;
	st.global.u32 	[%rd169], %r122;
	st.global.u32 	[%rd168+4], %r122;
	st.global.u32 	[%rd169+4], %r122;
	st.global.u32 	[%rd168+8], %r122;
	st.global.u32 	[%rd169+8], %r122;
	st.global.u32 	[%rd168+12], %r122;
	st.global.u32 	[%rd169+12], %r122;
	st.global.u32 	[%rd168+16], %r122;
	st.global.u32 	[%rd169+16], %r122;
	st.global.u32 	[%rd168+20], %r122;
	st.global.u32 	[%rd169+20], %r122;
	st.global.u32 	[%rd168+24], %r122;
	st.global.u32 	[%rd169+24], %r122;
	st.global.u32 	[%rd168+28], %r122;
	st.global.u32 	[%rd169+28], %r122;
	add.s32 	%r191, %r191, 8;
	setp.eq.s32 	%p25, %r191, %r201;
	@%p25 bra 	$L__BB0_94;
	bra.uni 	$L__BB0_93;
$L__BB0_94:
	setp.eq.s32 	%p26, %r92, 0;
	@%p26 bra 	$L__BB0_65;
	and.b32  	%r95, %r192, 3;
	setp.lt.u32 	%p27, %r92, 4;
	@%p27 bra 	$L__BB0_97;
	mul.wide.u32 	%rd170, %r201, 4;
	add.s64 	%rd171, %rd105, %rd170;
	mov.b32 	%r123, 2147483647;
	st.global.u32 	[%rd171], %r123;
	add.s64 	%rd172, %rd106, %rd170;
	st.global.u32 	[%rd172], %r123;
	st.global.u32 	[%rd171+4], %r123;
	st.global.u32 	[%rd172+4], %r123;
	st.global.u32 	[%rd171+8], %r123;
	st.global.u32 	[%rd172+8], %r123;
	st.global.u32 	[%rd171+12], %r123;
	st.global.u32 	[%rd172+12], %r123;
	add.s32 	%r201, %r201, 4;
$L__BB0_97:
	setp.eq.s32 	%p28, %r95, 0;
	@%p28 bra 	$L__BB0_65;
	setp.eq.s32 	%p29, %r95, 1;
	@%p29 bra 	$L__BB0_100;
	mul.wide.u32 	%rd173, %r201, 4;
	add.s64 	%rd174, %rd105, %rd173;
	mov.b32 	%r124, 2147483647;
	st.global.u32 	[%rd174], %r124;
	add.s64 	%rd175, %rd106, %rd173;
	st.global.u32 	[%rd175], %r124;
	st.global.u32 	[%rd174+4], %r124;
	st.global.u32 	[%rd175+4], %r124;
	add.s32 	%r201, %r201, 2;
$L__BB0_100:
	and.b32  	%r125, %r192, 1;
	setp.eq.b32 	%p30, %r125, 1;
	not.pred 	%p31, %p30;
	@%p31 bra 	$L__BB0_65;
	mul.wide.u32 	%rd176, %r201, 4;
	add.s64 	%rd177, %rd105, %rd176;
	mov.b32 	%r126, 2147483647;
	st.global.u32 	[%rd177], %r126;
	add.s64 	%rd178, %rd106, %rd176;
	st.global.u32 	[%rd178], %r126;
	bra.uni 	$L__BB0_65;
$L__BB0_102:
	mul.wide.s32 	%rd153, %r186, 4;
	add.s64 	%rd154, %rd6, %rd153;
	ld.global.nc.u32 	%r114, [%rd154];
	setp.lt.s32 	%p7, %r114, 1;
	setp.gt.s32 	%p8, %r114, %r108;
	or.pred  	%p9, %p7, %p8;
	or.pred  	%p10, %p9, %p1;
	setp.lt.s32 	%p11, %r3, %r114;
	or.pred  	%p12, %p10, %p11;
	@%p12 bra 	$L__BB0_109;
	mul.lo.s32 	%r115, %r186, %r108;
	mul.wide.s32 	%rd155, %r115, 4;
	add.s64 	%rd126, %rd3, %rd155;
	add.s64 	%rd127, %rd1, %rd155;
	add.s32 	%r206, %r4, %r114;
	setp.lt.s32 	%p13, %r206, 1;
	@%p13 bra 	$L__BB0_106;
	mov.b32 	%r205, 0;
$L__BB0_105:
	.pragma "nounroll";
	mul.wide.u32 	%rd156, %r205, 4;
	add.s64 	%rd157, %rd126, %rd156;
	mov.b32 	%r117, 2147483647;
	st.global.u32 	[%rd157], %r117;
	add.s64 	%rd158, %rd127, %rd156;
	st.global.u32 	[%rd158], %r117;
	st.global.u32 	[%rd157+4], %r117;
	st.global.u32 	[%rd158+4], %r117;
	st.global.u32 	[%rd157+8], %r117;
	st.global.u32 	[%rd158+8], %r117;
	st.global.u32 	[%rd157+12], %r117;
	st.global.u32 	[%rd158+12], %r117;
	st.global.u32 	[%rd157+16], %r117;
	st.global.u32 	[%rd158+16], %r117;
	st.global.u32 	[%rd157+20], %r117;
	st.global.u32 	[%rd158+20], %r117;
	st.global.u32 	[%rd157+24], %r117;
	st.global.u32 	[%rd158+24], %r117;
	st.global.u32 	[%rd157+28], %r117;
	st.global.u32 	[%rd158+28], %r117;
	add.s32 	%r205, %r205, 8;
	setp.ne.s32 	%p14, %r205, %r206;
	@%p14 bra 	$L__BB0_105;
$L__BB0_106:
	neg.s32 	%r118, %r114;
	cvt.s64.s32 	%rd128, %r118;
	setp.ge.s32 	%p15, %r206, %r108;
	@%p15 bra 	$L__BB0_109;
	mul.wide.u32 	%rd159, %r206, 4;
	add.s64 	%rd314, %rd5, %rd159;
	add.s64 	%rd313, %rd4, %rd159;
	add.s64 	%rd312, %rd2, %rd159;
	shl.b64 	%rd160, %rd128, 2;
	add.s64 	%rd309, %rd312, %rd160;
	add.s64 	%rd310, %rd313, %rd160;
	add.s64 	%rd311, %rd314, %rd160;
$L__BB0_108:
	add.s64 	%rd141, %rd314, 4;
	ld.global.nc.f32 	%f1, [%rd314];
	add.s64 	%rd142, %rd311, 4;
	ld.global.nc.f32 	%f2, [%rd311];
	sub.f32 	%f3, %f1, %f2;
	rcp.rn.f32 	%f4, %f3;
	add.s64 	%rd143, %rd313, 4;
	ld.global.nc.f32 	%f5, [%rd313];
	add.s64 	%rd144, %rd310, 4;
	ld.global.nc.f32 	%f6, [%rd310];
	sub.f32 	%f7, %f5, %f6;
	mul.f32 	%f8, %f4, %f7;
	mul.wide.s32 	%rd161, %r206, 4;
	add.s64 	%rd162, %rd126, %rd161;
	st.global.f32 	[%rd162], %f8;
	add.s64 	%rd145, %rd312, 4;
	ld.global.nc.f32 	%f9, [%rd312];
	add.s64 	%rd146, %rd309, 4;
	ld.global.nc.f32 	%f10, [%rd309];
	sub.f32 	%f11, %f9, %f10;
	mul.f32 	%f12, %f4, %f11;
	add.s64 	%rd163, %rd127, %rd161;
	st.global.f32 	[%rd163], %f12;
	add.s32 	%r206, %r206, 1;
	setp.ne.s32 	%p16, %r206, %r108;
	mov.u64 	%rd309, %rd146;
	mov.u64 	%rd310, %rd144;
	mov.u64 	%rd311, %rd142;
	mov.u64 	%rd312, %rd145;
	mov.u64 	%rd313, %rd143;
	mov.u64 	%rd314, %rd141;
	@%p16 bra 	$L__BB0_108;
$L__BB0_109:
	add.s32 	%r186, %r186, %r5;
	setp.lt.s32 	%p17, %r186, %r109;
	@%p17 bra 	$L__BB0_102;
$L__BB0_110:
	ret;

}
	// .globl	vi_many_series_one_param_f32
.visible .entry vi_many_series_one_param_f32(
	.param .u64 .ptr .align 1 vi_many_series_one_param_f32_param_0,
	.param .u64 .ptr .align 1 vi_many_series_one_param_f32_param_1,
	.param .u64 .ptr .align 1 vi_many_series_one_param_f32_param_2,
	.param .u64 .ptr .align 1 vi_many_series_one_param_f32_param_3,
	.param .u32 vi_many_series_one_param_f32_param_4,
	.param .u32 vi_many_series_one_param_f32_param_5,
	.param .u32 vi_many_series_one_param_f32_param_6,
	.param .u64 .ptr .align 1 vi_many_series_one_param_f32_param_7,
	.param .u64 .ptr .align 1 vi_many_series_one_param_f32_param_8
)
{
	.reg .pred 	%p<97>;
	.reg .b32 	%r<187>;
	.reg .b32 	%f<139>;
	.reg .b64 	%rd<563>;

	ld.param.u64 	%rd167, [vi_many_series_one_param_f32_param_0];
	ld.param.u64 	%rd168, [vi_many_series_one_param_f32_param_1];
	ld.param.u64 	%rd169, [vi_many_series_one_param_f32_param_2];
	ld.param.u64 	%rd166, [vi_many_series_one_param_f32_param_3];
	ld.param.u32 	%r92, [vi_many_series_one_param_f32_param_4];
	ld.param.u32 	%r93, [vi_many_series_one_param_f32_param_5];
	ld.param.u32 	%r94, [vi_many_series_one_param_f32_param_6];
	ld.param.u64 	%rd170, [vi_many_series_one_param_f32_param_7];
	ld.param.u64 	%rd171, [vi_many_series_one_param_f32_param_8];
	cvta.to.global.u64 	%rd1, %rd171;
	cvta.to.global.u64 	%rd2, %rd169;
	cvta.to.global.u64 	%rd3, %rd170;
	cvta.to.global.u64 	%rd4, %rd168;
	cvta.to.global.u64 	%rd5, %rd167;
	cvta.to.global.u64 	%rd6, %rd166;
	mov.u32 	%r95, %ctaid.x;
	mov.u32 	%r1, %ntid.x;
	mov.u32 	%r96, %tid.x;
	mad.lo.s32 	%r161, %r95, %r1, %r96;
	setp.ge.s32 	%p2, %r161, %r92;
	@%p2 bra 	$L__BB1_118;
	setp.lt.s32 	%p3, %r94, 1;
	setp.lt.s32 	%p4, %r93, %r94;
	or.pred  	%p1, %p3, %p4;
	add.s32 	%r3, %r94, -1;
	mul.lo.s32 	%r4, %r3, %r92;
	setp.le.s32 	%p5, %r93, %r94;
	mov.u32 	%r97, %nctaid.x;
	mul.lo.s32 	%r5, %r1, %r97;
	@%p5 bra 	$L__BB1_55;
	add.s32 	%r6, %r93, -1;
	and.b32  	%r7, %r93, 7;
	and.b32  	%r8, %r93, 3;
	mul.wide.s32 	%rd7, %r92, 4;
$L__BB1_3:
	ld.param.u64 	%rd471, [vi_many_series_one_param_f32_param_3];
	and.b32  	%r10, %r93, 2147483640;
	and.b32  	%r11, %r93, 1;
	add.s32 	%r12, %r8, -1;
	add.s32 	%r13, %r7, -1;
	cvta.to.global.u64 	%rd312, %rd471;
	mul.wide.s32 	%rd472, %r161, 4;
	add.s64 	%rd314, %rd312, %rd472;
	ld.global.nc.u32 	%r14, [%rd314];
	add.s64 	%rd473, %rd3, %rd472;
	add.s64 	%rd474, %rd1, %rd472;
	setp.lt.s32 	%p56, %r14, 0;
	setp.le.s32 	%p57, %r93, %r14;
	or.pred  	%p58, %p56, %p57;
	or.pred  	%p60, %p1, %p58;
	@%p60 bra 	$L__BB1_20;
	sub.s32 	%r128, %r93, %r14;
	setp.lt.s32 	%p61, %r128, %r94;
	@%p61 bra 	$L__BB1_18;
	add.s32 	%r165, %r3, %r14;
	setp.gt.s32 	%p62, %r165, 0;
	@%p62 bra 	$L__BB1_43;
$L__BB1_6:
	setp.eq.s32 	%p71, %r14, 0;
	@%p71 bra 	$L__BB1_10;
	setp.ge.s32 	%p72, %r165, %r93;
	@%p72 bra 	$L__BB1_19;
	sub.s32 	%r135, %r165, %r94;
	mad.lo.s32 	%r163, %r135, %r92, %r161;
	mad.lo.s32 	%r164, %r165, %r92, %r161;
$L__BB1_9:
	mul.wide.s32 	%rd346, %r164, 4;
	add.s64 	%rd347, %rd5, %rd346;
	ld.global.nc.f32 	%f37, [%rd347];
	mul.wide.s32 	%rd348, %r163, 4;
	add.s64 	%rd349, %rd5, %rd348;
	ld.global.nc.f32 	%f38, [%rd349];
	sub.f32 	%f39, %f37, %f38;
	rcp.rn.f32 	%f40, %f39;
	add.s64 	%rd350, %rd4, %rd346;
	ld.global.nc.f32 	%f41, [%rd350];
	add.s64 	%rd351, %rd4, %rd348;
	ld.global.nc.f32 	%f42, [%rd351];
	sub.f32 	%f43, %f41, %f42;
	mul.f32 	%f44, %f40, %f43;
	st.global.f32 	[%rd473], %f44;
	add.s64 	%rd352, %rd2, %rd346;
	ld.global.nc.f32 	%f45, [%rd352];
	add.s64 	%rd353, %rd2, %rd348;
	ld.global.nc.f32 	%f46, [%rd353];
	sub.f32 	%f47, %f45, %f46;
	mul.f32 	%f48, %f40, %f47;
	st.global.f32 	[%rd474], %f48;
	mul.wide.s32 	%rd354, %r92, 4;
	add.s64 	%rd473, %rd473, %rd354;
	add.s64 	%rd474, %rd474, %rd354;
	add.s32 	%r164, %r164, %r92;
	add.s32 	%r163, %r163, %r92;
	add.s32 	%r165, %r165, 1;
	setp.eq.s32 	%p73, %r165, %r93;
	@%p73 bra 	$L__BB1_19;
	bra.uni 	$L__BB1_9;
$L__BB1_10:
	sub.s32 	%r136, %r6, %r94;
	setp.lt.u32 	%p74, %r136, 3;
	add.s32 	%r171, %r161, %r4;
	mul.wide.s32 	%rd355, %r171, 4;
	add.s64 	%rd356, %rd5, %rd355;
	ld.global.nc.f32 	%f49, [%rd356];
	rcp.rn.f32 	%f50, %f49;
	add.s64 	%rd357, %rd4, %rd355;
	ld.global.nc.f32 	%f51, [%rd357];
	mul.f32 	%f52, %f51, %f50;
	st.global.f32 	[%rd473], %f52;
	add.s64 	%rd358, %rd2, %rd355;
	ld.global.nc.f32 	%f53, [%rd358];
	mul.f32 	%f54, %f50, %f53;
	st.global.f32 	[%rd474], %f54;
	mov.u32 	%r172, %r161;
	@%p74 bra 	$L__BB1_13;
	mov.b32 	%r168, 0;
	mov.u32 	%r172, %r161;
$L__BB1_12:
	.pragma "nounroll";
	mul.wide.s32 	%rd359, %r92, 4;
	add.s64 	%rd360, %rd474, %rd359;
	add.s64 	%rd361, %rd473, %rd359;
	add.s32 	%r138, %r171, %r92;
	mul.wide.s32 	%rd362, %r138, 4;
	add.s64 	%rd363, %rd5, %rd362;
	ld.global.nc.f32 	%f55, [%rd363];
	mul.wide.s32 	%rd364, %r172, 4;
	add.s64 	%rd365, %rd5, %rd364;
	ld.global.nc.f32 	%f56, [%rd365];
	sub.f32 	%f57, %f55, %f56;
	rcp.rn.f32 	%f58, %f57;
	add.s64 	%rd366, %rd4, %rd362;
	ld.global.nc.f32 	%f59, [%rd366];
	add.s64 	%rd367, %rd4, %rd364;
	ld.global.nc.f32 	%f60, [%rd367];
	sub.f32 	%f61, %f59, %f60;
	mul.f32 	%f62, %f58, %f61;
	st.global.f32 	[%rd361], %f62;
	add.s64 	%rd368, %rd2, %rd362;
	ld.global.nc.f32 	%f63, [%rd368];
	add.s64 	%rd369, %rd2, %rd364;
	ld.global.nc.f32 	%f64, [%rd369];
	sub.f32 	%f65, %f63, %f64;
	mul.f32 	%f66, %f58, %f65;
	st.global.f32 	[%rd360], %f66;
	add.s64 	%rd370, %rd360, %rd359;
	add.s64 	%rd371, %rd361, %rd359;
	add.s64 	%rd372, %rd363, %rd7;
	ld.global.nc.f32 	%f67, [%rd372];
	add.s64 	%rd373, %rd365, %rd7;
	ld.global.nc.f32 	%f68, [%rd373];
	sub.f32 	%f69, %f67, %f68;
	rcp.rn.f32 	%f70, %f69;
	add.s64 	%rd374, %rd366, %rd7;
	ld.global.nc.f32 	%f71, [%rd374];
	add.s64 	%rd375, %rd367, %rd7;
	ld.global.nc.f32 	%f72, [%rd375];
	sub.f32 	%f73, %f71, %f72;
	mul.f32 	%f74, %f70, %f73;
	st.global.f32 	[%rd371], %f74;
	add.s64 	%rd376, %rd368, %rd7;
	ld.global.nc.f32 	%f75, [%rd376];
	add.s64 	%rd377, %rd369, %rd7;
	ld.global.nc.f32 	%f76, [%rd377];
	sub.f32 	%f77, %f75, %f76;
	mul.f32 	%f78, %f70, %f77;
	st.global.f32 	[%rd370], %f78;
	add.s64 	%rd378, %rd370, %rd359;
	add.s64 	%rd379, %rd371, %rd359;
	shl.b32 	%r139, %r92, 1;
	add.s32 	%r140, %r138, %r139;
	add.s64 	%rd380, %rd372, %rd7;
	ld.global.nc.f32 	%f79, [%rd380];
	add.s64 	%rd381, %rd373, %rd7;
	ld.global.nc.f32 	%f80, [%rd381];
	sub.f32 	%f81, %f79, %f80;
	rcp.rn.f32 	%f82, %f81;
	add.s64 	%rd382, %rd374, %rd7;
	ld.global.nc.f32 	%f83, [%rd382];
	add.s64 	%rd383, %rd375, %rd7;
	ld.global.nc.f32 	%f84, [%rd383];
	sub.f32 	%f85, %f83, %f84;
	mul.f32 	%f86, %f82, %f85;
	st.global.f32 	[%rd379], %f86;
	add.s64 	%rd384, %rd376, %rd7;
	ld.global.nc.f32 	%f87, [%rd384];
	add.s64 	%rd385, %rd377, %rd7;
	ld.global.nc.f32 	%f88, [%rd385];
	sub.f32 	%f89, %f87, %f88;
	mul.f32 	%f90, %f82, %f89;
	st.global.f32 	[%rd378], %f90;
	add.s64 	%rd474, %rd378, %rd359;
	add.s64 	%rd473, %rd379, %rd359;
	add.s32 	%r171, %r140, %r92;
	add.s64 	%rd386, %rd380, %rd7;
	ld.global.nc.f32 	%f91, [%rd386];
	add.s64 	%rd387, %rd381, %rd7;
	ld.global.nc.f32 	%f92, [%rd387];
	sub.f32 	%f93, %f91, %f92;
	rcp.rn.f32 	%f94, %f93;
	add.s64 	%rd388, %rd382, %rd7;
	ld.global.nc.f32 	%f95, [%rd388];
	add.s64 	%rd389, %rd383, %rd7;
	ld.global.nc.f32 	%f96, [%rd389];
	sub.f32 	%f97, %f95, %f96;
	mul.f32 	%f98, %f94, %f97;
	st.global.f32 	[%rd473], %f98;
	add.s64 	%rd390, %rd384, %rd7;
	ld.global.nc.f32 	%f99, [%rd390];
	add.s64 	%rd391, %rd385, %rd7;
	ld.global.nc.f32 	%f100, [%rd391];
	sub.f32 	%f101, %f99, %f100;
	mul.f32 	%f102, %f94, %f101;
	st.global.f32 	[%rd474], %f102;
	shl.b32 	%r141, %r92, 2;
	add.s32 	%r172, %r141, %r172;
	add.s32 	%r168, %r168, 4;
	sub.s32 	%r142, %r93, %r94;
	and.b32  	%r143, %r142, -4;
	setp.eq.s32 	%p75, %r168, %r143;
	@%p75 bra 	$L__BB1_13;
	bra.uni 	$L__BB1_12;
$L__BB1_13:
	sub.s32 	%r145, %r93, %r94;
	and.b32  	%r144, %r145, 3;
	setp.eq.s32 	%p76, %r144, 0;
	@%p76 bra 	$L__BB1_19;
	setp.eq.s32 	%p77, %r144, 1;
	@%p77 bra 	$L__BB1_16;
	mul.wide.s32 	%rd392, %r92, 4;
	add.s64 	%rd393, %rd474, %rd392;
	add.s64 	%rd394, %rd473, %rd392;
	add.s32 	%r146, %r171, %r92;
	mul.wide.s32 	%rd395, %r146, 4;
	add.s64 	%rd396, %rd5, %rd395;
	ld.global.nc.f32 	%f103, [%rd396];
	mul.wide.s32 	%rd397, %r172, 4;
	add.s64 	%rd398, %rd5, %rd397;
	ld.global.nc.f32 	%f104, [%rd398];
	sub.f32 	%f105, %f103, %f104;
	rcp.rn.f32 	%f106, %f105;
	add.s64 	%rd399, %rd4, %rd395;
	ld.global.nc.f32 	%f107, [%rd399];
	add.s64 	%rd400, %rd4, %rd397;
	ld.global.nc.f32 	%f108, [%rd400];
	sub.f32 	%f109, %f107, %f108;
	mul.f32 	%f110, %f106, %f109;
	st.global.f32 	[%rd394], %f110;
	add.s64 	%rd401, %rd2, %rd395;
	ld.global.nc.f32 	%f111, [%rd401];
	add.s64 	%rd402, %rd2, %rd397;
	ld.global.nc.f32 	%f112, [%rd402];
	sub.f32 	%f113, %f111, %f112;
	mul.f32 	%f114, %f106, %f113;
	st.global.f32 	[%rd393], %f114;
	add.s64 	%rd474, %rd393, %rd392;
	add.s64 	%rd473, %rd394, %rd392;
	add.s32 	%r171, %r146, %r92;
	add.s64 	%rd403, %rd396, %rd7;
	ld.global.nc.f32 	%f115, [%rd403];
	add.s64 	%rd404, %rd398, %rd7;
	ld.global.nc.f32 	%f116, [%rd404];
	sub.f32 	%f117, %f115, %f116;
	rcp.rn.f32 	%f118, %f117;
	add.s64 	%rd405, %rd399, %rd7;
	ld.global.nc.f32 	%f119, [%rd405];
	add.s64 	%rd406, %rd400, %rd7;
	ld.global.nc.f32 	%f120, [%rd406];
	sub.f32 	%f121, %f119, %f120;
	mul.f32 	%f122, %f118, %f121;
	st.global.f32 	[%rd473], %f122;
	add.s64 	%rd407, %rd401, %rd7;
	ld.global.nc.f32 	%f123, [%rd407];
	add.s64 	%rd408, %rd402, %rd7;
	ld.global.nc.f32 	%f124, [%rd408];
	sub.f32 	%f125, %f123, %f124;
	mul.f32 	%f126, %f118, %f125;
	st.global.f32 	[%rd474], %f126;
	shl.b32 	%r147, %r92, 1;
	add.s32 	%r172, %r172, %r147;
$L__BB1_16:
	sub.s32 	%r148, %r93, %r94;
	and.b32  	%r149, %r148, 1;
	setp.eq.b32 	%p78, %r149, 1;
	not.pred 	%p79, %p78;
	@%p79 bra 	$L__BB1_19;
	mul.wide.s32 	%rd409, %r92, 4;
	add.s64 	%rd410, %rd474, %rd409;
	add.s64 	%rd411, %rd473, %rd409;
	add.s32 	%r150, %r171, %r92;
	mul.wide.s32 	%rd412, %r150, 4;
	add.s64 	%rd413, %rd5, %rd412;
	ld.global.nc.f32 	%f127, [%rd413];
	mul.wide.s32 	%rd414, %r172, 4;
	add.s64 	%rd415, %rd5, %rd414;
	ld.global.nc.f32 	%f128, [%rd415];
	sub.f32 	%f129, %f127, %f128;
	rcp.rn.f32 	%f130, %f129;
	add.s64 	%rd416, %rd4, %rd412;
	ld.global.nc.f32 	%f131, [%rd416];
	add.s64 	%rd417, %rd4, %rd414;
	ld.global.nc.f32 	%f132, [%rd417];
	sub.f32 	%f133, %f131, %f132;
	mul.f32 	%f134, %f130, %f133;
	st.global.f32 	[%rd411], %f134;
	add.s64 	%rd418, %rd2, %rd412;
	ld.global.nc.f32 	%f135, [%rd418];
	add.s64 	%rd419, %rd2, %rd414;
	ld.global.nc.f32 	%f136, [%rd419];
	sub.f32 	%f137, %f135, %f136;
	mul.f32 	%f138, %f130, %f137;
	st.global.f32 	[%rd410], %f138;
	bra.uni 	$L__BB1_19;
$L__BB1_18:
	setp.gt.s32 	%p80, %r93, 0;
	@%p80 bra 	$L__BB1_32;
$L__BB1_19:
	add.s32 	%r161, %r161, %r5;
	setp.lt.s32 	%p96, %r161, %r92;
	@%p96 bra 	$L__BB1_3;
	bra.uni 	$L__BB1_118;
$L__BB1_20:
	setp.gt.s32 	%p88, %r93, 0;
	@%p88 bra 	$L__BB1_21;
	bra.uni 	$L__BB1_19;
$L__BB1_21:
	setp.lt.u32 	%p89, %r6, 7;
	@%p89 bra 	$L__BB1_24;
	mov.b32 	%r170, 0;
$L__BB1_23:
	.pragma "nounroll";
	mov.b32 	%r157, 2147483647;
	st.global.u32 	[%rd473], %r157;
	st.global.u32 	[%rd474], %r157;
	mul.wide.s32 	%rd445, %r92, 4;
	add.s64 	%rd446, %rd473, %rd445;
	add.s64 	%rd447, %rd474, %rd445;
	st.global.u32 	[%rd446], %r157;
	st.global.u32 	[%rd447], %r157;
	add.s64 	%rd448, %rd446, %rd445;
	add.s64 	%rd449, %rd447, %rd445;
	st.global.u32 	[%rd448], %r157;
	st.global.u32 	[%rd449], %r157;
	add.s64 	%rd450, %rd448, %rd445;
	add.s64 	%rd451, %rd449, %rd445;
	st.global.u32 	[%rd450], %r157;
	st.global.u32 	[%rd451], %r157;
	add.s64 	%rd452, %rd450, %rd445;
	add.s64 	%rd453, %rd451, %rd445;
	st.global.u32 	[%rd452], %r157;
	st.global.u32 	[%rd453], %r157;
	add.s64 	%rd454, %rd452, %rd445;
	add.s64 	%rd455, %rd453, %rd445;
	st.global.u32 	[%rd454], %r157;
	st.global.u32 	[%rd455], %r157;
	add.s64 	%rd456, %rd454, %rd445;
	add.s64 	%rd457, %rd455, %rd445;
	st.global.u32 	[%rd456], %r157;
	st.global.u32 	[%rd457], %r157;
	add.s64 	%rd458, %rd456, %rd445;
	add.s64 	%rd459, %rd457, %rd445;
	st.global.u32 	[%rd458], %r157;
	st.global.u32 	[%rd459], %r157;
	add.s64 	%rd473, %rd458, %rd445;
	add.s64 	%rd474, %rd459, %rd445;
	add.s32 	%r170, %r170, 8;
	setp.eq.s32 	%p90, %r170, %r10;
	@%p90 bra 	$L__BB1_24;
	bra.uni 	$L__BB1_23;
$L__BB1_24:
	setp.eq.s32 	%p91, %r7, 0;
	@%p91 bra 	$L__BB1_19;
	setp.lt.u32 	%p92, %r13, 3;
	@%p92 bra 	$L__BB1_27;
	mov.b32 	%r158, 2147483647;
	st.global.u32 	[%rd473], %r158;
	st.global.u32 	[%rd474], %r158;
	mul.wide.s32 	%rd460, %r92, 4;
	add.s64 	%rd461, %rd473, %rd460;
	add.s64 	%rd462, %rd474, %rd460;
	st.global.u32 	[%rd461], %r158;
	st.global.u32 	[%rd462], %r158;
	add.s64 	%rd463, %rd461, %rd460;
	add.s64 	%rd464, %rd462, %rd460;
	st.global.u32 	[%rd463], %r158;
	st.global.u32 	[%rd464], %r158;
	add.s64 	%rd465, %rd463, %rd460;
	add.s64 	%rd466, %rd464, %rd460;
	st.global.u32 	[%rd465], %r158;
	st.global.u32 	[%rd466], %r158;
	add.s64 	%rd473, %rd465, %rd460;
	add.s64 	%rd474, %rd466, %rd460;
$L__BB1_27:
	setp.eq.s32 	%p93, %r8, 0;
	@%p93 bra 	$L__BB1_19;
	setp.eq.s32 	%p94, %r12, 0;
	@%p94 bra 	$L__BB1_30;
	mov.b32 	%r159, 2147483647;
	st.global.u32 	[%rd473], %r159;
	st.global.u32 	[%rd474], %r159;
	mul.wide.s32 	%rd467, %r92, 4;
	add.s64 	%rd468, %rd473, %rd467;
	add.s64 	%rd469, %rd474, %rd467;
	st.global.u32 	[%rd468], %r159;
	st.global.u32 	[%rd469], %r159;
	add.s64 	%rd473, %rd468, %rd467;
	add.s64 	%rd474, %rd469, %rd467;
$L__BB1_30:
	setp.eq.s32 	%p95, %r11, 0;
	@%p95 bra 	$L__BB1_19;
	mov.b32 	%r160, 2147483647;
	st.global.u32 	[%rd473], %r160;
	st.global.u32 	[%rd474], %r160;
	bra.uni 	$L__BB1_19;
$L__BB1_32:
	setp.lt.u32 	%p81, %r6, 7;
	@%p81 bra 	$L__BB1_35;
	mov.b32 	%r169, 0;
$L__BB1_34:
	.pragma "nounroll";
	mov.b32 	%r152, 2147483647;
	st.global.u32 	[%rd473], %r152;
	st.global.u32 	[%rd474], %r152;
	mul.wide.s32 	%rd420, %r92, 4;
	add.s64 	%rd421, %rd473, %rd420;
	add.s64 	%rd422, %rd474, %rd420;
	st.global.u32 	[%rd421], %r152;
	st.global.u32 	[%rd422], %r152;
	add.s64 	%rd423, %rd421, %rd420;
	add.s64 	%rd424, %rd422, %rd420;
	st.global.u32 	[%rd423], %r152;
	st.global.u32 	[%rd424], %r152;
	add.s64 	%rd425, %rd423, %rd420;
	add.s64 	%rd426, %rd424, %rd420;
	st.global.u32 	[%rd425], %r152;
	st.global.u32 	[%rd426], %r152;
	add.s64 	%rd427, %rd425, %rd420;
	add.s64 	%rd428, %rd426, %rd420;
	st.global.u32 	[%rd427], %r152;
	st.global.u32 	[%rd428], %r152;
	add.s64 	%rd429, %rd427, %rd420;
	add.s64 	%rd430, %rd428, %rd420;
	st.global.u32 	[%rd429], %r152;
	st.global.u32 	[%rd430], %r152;
	add.s64 	%rd431, %rd429, %rd420;
	add.s64 	%rd432, %rd430, %rd420;
	st.global.u32 	[%rd431], %r152;
	st.global.u32 	[%rd432], %r152;
	add.s64 	%rd433, %rd431, %rd420;
	add.s64 	%rd434, %rd432, %rd420;
	st.global.u32 	[%rd433], %r152;
	st.global.u32 	[%rd434], %r152;
	add.s64 	%rd473, %rd433, %rd420;
	add.s64 	%rd474, %rd434, %rd420;
	add.s32 	%r169, %r169, 8;
	setp.eq.s32 	%p82, %r169, %r10;
	@%p82 bra 	$L__BB1_35;
	bra.uni 	$L__BB1_34;
$L__BB1_35:
	setp.eq.s32 	%p83, %r7, 0;
	@%p83 bra 	$L__BB1_19;
	setp.lt.u32 	%p84, %r13, 3;
	@%p84 bra 	$L__BB1_38;
	mov.b32 	%r153, 2147483647;
	st.global.u32 	[%rd473], %r153;
	st.global.u32 	[%rd474], %r153;
	mul.wide.s32 	%rd435, %r92, 4;
	add.s64 	%rd436, %rd473, %rd435;
	add.s64 	%rd437, %rd474, %rd435;
	st.global.u32 	[%rd436], %r153;
	st.global.u32 	[%rd437], %r153;
	add.s64 	%rd438, %rd436, %rd435;
	add.s64 	%rd439, %rd437, %rd435;
	st.global.u32 	[%rd438], %r153;
	st.global.u32 	[%rd439], %r153;
	add.s64 	%rd440, %rd438, %rd435;
	add.s64 	%rd441, %rd439, %rd435;
	st.global.u32 	[%rd440], %r153;
	st.global.u32 	[%rd441], %r153;
	add.s64 	%rd473, %rd440, %rd435;
	add.s64 	%rd474, %rd441, %rd435;
$L__BB1_38:
	setp.eq.s32 	%p85, %r8, 0;
	@%p85 bra 	$L__BB1_19;
	setp.eq.s32 	%p86, %r12, 0;
	@%p86 bra 	$L__BB1_41;
	mov.b32 	%r154, 2147483647;
	st.global.u32 	[%rd473], %r154;
	st.global.u32 	[%rd474], %r154;
	mul.wide.s32 	%rd442, %r92, 4;
	add.s64 	%rd443, %rd473, %rd442;
	add.s64 	%rd444, %rd474, %rd442;
	st.global.u32 	[%rd443], %r154;
	st.global.u32 	[%rd444], %r154;
	add.s64 	%rd473, %rd443, %rd442;
	add.s64 	%rd474, %rd444, %rd442;
$L__BB1_41:
	setp.eq.s32 	%p87, %r11, 0;
	@%p87 bra 	$L__BB1_19;
	mov.b32 	%r155, 2147483647;
	st.global.u32 	[%rd473], %r155;
	st.global.u32 	[%rd474], %r155;
	bra.uni 	$L__BB1_19;
$L__BB1_43:
	and.b32  	%r44, %r165, 7;
	setp.lt.u32 	%p63, %r165, 8;
	@%p63 bra 	$L__BB1_47;
	and.b32  	%r129, %r165, 2147483640;
	neg.s32 	%r162, %r129;
$L__BB1_45:
	.pragma "nounroll";
	add.s64 	%rd316, %rd1, %rd472;
	add.s64 	%rd317, %rd3, %rd472;
	mov.b32 	%r130, 2147483647;
	st.global.u32 	[%rd317], %r130;
	st.global.u32 	[%rd316], %r130;
	add.s64 	%rd318, %rd317, %rd7;
	st.global.u32 	[%rd318], %r130;
	add.s64 	%rd319, %rd316, %rd7;
	st.global.u32 	[%rd319], %r130;
	add.s64 	%rd320, %rd318, %rd7;
	st.global.u32 	[%rd320], %r130;
	add.s64 	%rd321, %rd319, %rd7;
	st.global.u32 	[%rd321], %r130;
	add.s64 	%rd322, %rd320, %rd7;
	st.global.u32 	[%rd322], %r130;
	add.s64 	%rd323, %rd321, %rd7;
	st.global.u32 	[%rd323], %r130;
	add.s64 	%rd324, %rd322, %rd7;
	st.global.u32 	[%rd324], %r130;
	add.s64 	%rd325, %rd323, %rd7;
	st.global.u32 	[%rd325], %r130;
	add.s64 	%rd326, %rd324, %rd7;
	st.global.u32 	[%rd326], %r130;
	add.s64 	%rd327, %rd325, %rd7;
	st.global.u32 	[%rd327], %r130;
	add.s64 	%rd328, %rd326, %rd7;
	st.global.u32 	[%rd328], %r130;
	add.s64 	%rd329, %rd327, %rd7;
	st.global.u32 	[%rd329], %r130;
	add.s64 	%rd330, %rd328, %rd7;
	st.global.u32 	[%rd330], %r130;
	add.s64 	%rd331, %rd329, %rd7;
	st.global.u32 	[%rd331], %r130;
	mul.wide.s32 	%rd332, %r92, 32;
	add.s64 	%rd472, %rd472, %rd332;
	add.s32 	%r162, %r162, 8;
	setp.eq.s32 	%p64, %r162, 0;
	@%p64 bra 	$L__BB1_46;
	bra.uni 	$L__BB1_45;
$L__BB1_46:
	add.s64 	%rd474, %rd1, %rd472;
	add.s64 	%rd473, %rd3, %rd472;
$L__BB1_47:
	setp.eq.s32 	%p65, %r44, 0;
	@%p65 bra 	$L__BB1_6;
	and.b32  	%r46, %r165, 3;
	setp.lt.u32 	%p66, %r44, 4;
	@%p66 bra 	$L__BB1_50;
	mov.b32 	%r131, 2147483647;
	st.global.u32 	[%rd473], %r131;
	st.global.u32 	[%rd474], %r131;
	mul.wide.s32 	%rd334, %r92, 4;
	add.s64 	%rd335, %rd473, %rd334;
	add.s64 	%rd336, %rd474, %rd334;
	st.global.u32 	[%rd335], %r131;
	st.global.u32 	[%rd336], %r131;
	add.s64 	%rd337, %rd335, %rd334;
	add.s64 	%rd338, %rd336, %rd334;
	st.global.u32 	[%rd337], %r131;
	st.global.u32 	[%rd338], %r131;
	add.s64 	%rd339, %rd337, %rd334;
	add.s64 	%rd340, %rd338, %rd334;
	st.global.u32 	[%rd339], %r131;
	st.global.u32 	[%rd340], %r131;
	add.s64 	%rd473, %rd339, %rd334;
	add.s64 	%rd474, %rd340, %rd334;
$L__BB1_50:
	setp.eq.s32 	%p67, %r46, 0;
	@%p67 bra 	$L__BB1_6;
	setp.eq.s32 	%p68, %r46, 1;
	@%p68 bra 	$L__BB1_53;
	mov.b32 	%r132, 2147483647;
	st.global.u32 	[%rd473], %r132;
	st.global.u32 	[%rd474], %r132;
	mul.wide.s32 	%rd342, %r92, 4;
	add.s64 	%rd343, %rd473, %rd342;
	add.s64 	%rd344, %rd474, %rd342;
	st.global.u32 	[%rd343], %r132;
	st.global.u32 	[%rd344], %r132;
	add.s64 	%rd473, %rd343, %rd342;
	add.s64 	%rd474, %rd344, %rd342;
$L__BB1_53:
	and.b32  	%r133, %r165, 1;
	setp.eq.b32 	%p69, %r133, 1;
	not.pred 	%p70, %p69;
	@%p70 bra 	$L__BB1_6;
	mov.b32 	%r134, 2147483647;
	st.global.u32 	[%rd473], %r134;
	st.global.u32 	[%rd474], %r134;
	mul.wide.s32 	%rd345, %r92, 4;
	add.s64 	%rd473, %rd473, %rd345;
	add.s64 	%rd474, %rd474, %rd345;
	bra.uni 	$L__BB1_6;
$L__BB1_55:
	setp.lt.s32 	%p6, %r93, 1;
	@%p6 bra 	$L__BB1_99;
	add.s32 	%r47, %r93, -1;
	and.b32  	%r48, %r93, 7;
	add.s32 	%r49, %r48, -1;
	and.b32  	%r50, %r93, 3;
	add.s32 	%r51, %r50, -1;
	and.b32  	%r52, %r93, 2147483640;
	and.b32  	%r53, %r93, 1;
$L__BB1_57:
	ld.param.u64 	%rd470, [vi_many_series_one_param_f32_param_3];
	cvta.to.global.u64 	%rd217, %rd470;
	mul.wide.s32 	%rd218, %r161, 4;
	add.s64 	%rd219, %rd217, %rd218;
	ld.global.nc.u32 	%r108, [%rd219];
	add.s64 	%rd513, %rd3, %rd218;
	add.s64 	%rd514, %rd1, %rd218;
	setp.le.u32 	%p26, %r93, %r108;
	or.pred  	%p27, %p1, %p26;
	@%p27 bra 	$L__BB1_66;
	sub.s32 	%r109, %r93, %r108;
	setp.lt.s32 	%p28, %r109, %r94;
	@%p28 bra 	$L__BB1_77;
	add.s32 	%r179, %r3, %r108;
	setp.gt.s32 	%p29, %r179, 0;
	@%p29 bra 	$L__BB1_88;
$L__BB1_60:
	setp.eq.s32 	%p38, %r108, 0;
	@%p38 bra 	$L__BB1_64;
	setp.ge.s32 	%p39, %r179, %r93;
	@%p39 bra 	$L__BB1_65;
	sub.s32 	%r116, %r179, %r94;
	mad.lo.s32 	%r177, %r116, %r92, %r161;
	mad.lo.s32 	%r178, %r179, %r92, %r161;
$L__BB1_63:
	mul.wide.s32 	%rd249, %r178, 4;
	add.s64 	%rd250, %rd5, %rd249;
	ld.global.nc.f32 	%f19, [%rd250];
	mul.wide.s32 	%rd251, %r177, 4;
	add.s64 	%rd252, %rd5, %rd251;
	ld.global.nc.f32 	%f20, [%rd252];
	sub.f32 	%f21, %f19, %f20;
	rcp.rn.f32 	%f22, %f21;
	add.s64 	%rd253, %rd4, %rd249;
	ld.global.nc.f32 	%f23, [%rd253];
	add.s64 	%rd254, %rd4, %rd251;
	ld.global.nc.f32 	%f24, [%rd254];
	sub.f32 	%f25, %f23, %f24;
	mul.f32 	%f26, %f22, %f25;
	st.global.f32 	[%rd513], %f26;
	add.s64 	%rd255, %rd2, %rd249;
	ld.global.nc.f32 	%f27, [%rd255];
	add.s64 	%rd256, %rd2, %rd251;
	ld.global.nc.f32 	%f28, [%rd256];
	sub.f32 	%f29, %f27, %f28;
	mul.f32 	%f30, %f22, %f29;
	st.global.f32 	[%rd514], %f30;
	mul.wide.s32 	%rd257, %r92, 4;
	add.s64 	%rd513, %rd513, %rd257;
	add.s64 	%rd514, %rd514, %rd257;
	add.s32 	%r178, %r178, %r92;
	add.s32 	%r177, %r177, %r92;
	add.s32 	%r179, %r179, 1;
	setp.eq.s32 	%p40, %r179, %r93;
	@%p40 bra 	$L__BB1_65;
	bra.uni 	$L__BB1_63;
$L__BB1_64:
	add.s32 	%r117, %r161, %r4;
	mul.wide.s32 	%rd258, %r117, 4;
	add.s64 	%rd259, %rd5, %rd258;
	ld.global.nc.f32 	%f31, [%rd259];
	rcp.rn.f32 	%f32, %f31;
	add.s64 	%rd260, %rd4, %rd258;
	ld.global.nc.f32 	%f33, [%rd260];
	mul.f32 	%f34, %f33, %f32;
	st.global.f32 	[%rd513], %f34;
	add.s64 	%rd261, %rd2, %rd258;
	ld.global.nc.f32 	%f35, [%rd261];
	mul.f32 	%f36, %f32, %f35;
	st.global.f32 	[%rd514], %f36;
$L__BB1_65:
	add.s32 	%r161, %r161, %r5;
	setp.lt.s32 	%p55, %r161, %r92;
	@%p55 bra 	$L__BB1_57;
	bra.uni 	$L__BB1_118;
$L__BB1_66:
	setp.lt.u32 	%p48, %r47, 7;
	@%p48 bra 	$L__BB1_69;
	mov.b32 	%r181, 0;
$L__BB1_68:
	.pragma "nounroll";
	mov.b32 	%r124, 2147483647;
	st.global.u32 	[%rd513], %r124;
	st.global.u32 	[%rd514], %r124;
	mul.wide.s32 	%rd287, %r92, 4;
	add.s64 	%rd288, %rd513, %rd287;
	add.s64 	%rd289, %rd514, %rd287;
	st.global.u32 	[%rd288], %r124;
	st.global.u32 	[%rd289], %r124;
	add.s64 	%rd290, %rd288, %rd287;
	add.s64 	%rd291, %rd289, %rd287;
	st.global.u32 	[%rd290], %r124;
	st.global.u32 	[%rd291], %r124;
	add.s64 	%rd292, %rd290, %rd287;
	add.s64 	%rd293, %rd291, %rd287;
	st.global.u32 	[%rd292], %r124;
	st.global.u32 	[%rd293], %r124;
	add.s64 	%rd294, %rd292, %rd287;
	add.s64 	%rd295, %rd293, %rd287;
	st.global.u32 	[%rd294], %r124;
	st.global.u32 	[%rd295], %r124;
	add.s64 	%rd296, %rd294, %rd287;
	add.s64 	%rd297, %rd295, %rd287;
	st.global.u32 	[%rd296], %r124;
	st.global.u32 	[%rd297], %r124;
	add.s64 	%rd298, %rd296, %rd287;
	add.s64 	%rd299, %rd297, %rd287;
	st.global.u32 	[%rd298], %r124;
	st.global.u32 	[%rd299], %r124;
	add.s64 	%rd300, %rd298, %rd287;
	add.s64 	%rd301, %rd299, %rd287;
	st.global.u32 	[%rd300], %r124;
	st.global.u32 	[%rd301], %r124;
	add.s64 	%rd513, %rd300, %rd287;
	add.s64 	%rd514, %rd301, %rd287;
	add.s32 	%r181, %r181, 8;
	setp.eq.s32 	%p49, %r181, %r52;
	@%p49 bra 	$L__BB1_69;
	bra.uni 	$L__BB1_68;
$L__BB1_69:
	setp.eq.s32 	%p50, %r48, 0;
	@%p50 bra 	$L__BB1_65;
	setp.lt.u32 	%p51, %r49, 3;
	@%p51 bra 	$L__BB1_72;
	mov.b32 	%r125, 2147483647;
	st.global.u32 	[%rd513], %r125;
	st.global.u32 	[%rd514], %r125;
	mul.wide.s32 	%rd302, %r92, 4;
	add.s64 	%rd303, %rd513, %rd302;
	add.s64 	%rd304, %rd514, %rd302;
	st.global.u32 	[%rd303], %r125;
	st.global.u32 	[%rd304], %r125;
	add.s64 	%rd305, %rd303, %rd302;
	add.s64 	%rd306, %rd304, %rd302;
	st.global.u32 	[%rd305], %r125;
	st.global.u32 	[%rd306], %r125;
	add.s64 	%rd307, %rd305, %rd302;
	add.s64 	%rd308, %rd306, %rd302;
	st.global.u32 	[%rd307], %r125;
	st.global.u32 	[%rd308], %r125;
	add.s64 	%rd513, %rd307, %rd302;
	add.s64 	%rd514, %rd308, %rd302;
$L__BB1_72:
	setp.eq.s32 	%p52, %r50, 0;
	@%p52 bra 	$L__BB1_65;
	setp.eq.s32 	%p53, %r51, 0;
	@%p53 bra 	$L__BB1_75;
	mov.b32 	%r126, 2147483647;
	st.global.u32 	[%rd513], %r126;
	st.global.u32 	[%rd514], %r126;
	mul.wide.s32 	%rd309, %r92, 4;
	add.s64 	%rd310, %rd513, %rd309;
	add.s64 	%rd311, %rd514, %rd309;
	st.global.u32 	[%rd310], %r126;
	st.global.u32 	[%rd311], %r126;
	add.s64 	%rd513, %rd310, %rd309;
	add.s64 	%rd514, %rd311, %rd309;
$L__BB1_75:
	setp.eq.s32 	%p54, %r53, 0;
	@%p54 bra 	$L__BB1_65;
	mov.b32 	%r127, 2147483647;
	st.global.u32 	[%rd513], %r127;
	st.global.u32 	[%rd514], %r127;
	bra.uni 	$L__BB1_65;
$L__BB1_77:
	setp.lt.u32 	%p41, %r47, 7;
	@%p41 bra 	$L__BB1_80;
	mov.b32 	%r180, 0;
$L__BB1_79:
	.pragma "nounroll";
	mov.b32 	%r119, 2147483647;
	st.global.u32 	[%rd513], %r119;
	st.global.u32 	[%rd514], %r119;
	mul.wide.s32 	%rd262, %r92, 4;
	add.s64 	%rd263, %rd513, %rd262;
	add.s64 	%rd264, %rd514, %rd262;
	st.global.u32 	[%rd263], %r119;
	st.global.u32 	[%rd264], %r119;
	add.s64 	%rd265, %rd263, %rd262;
	add.s64 	%rd266, %rd264, %rd262;
	st.global.u32 	[%rd265], %r119;
	st.global.u32 	[%rd266], %r119;
	add.s64 	%rd267, %rd265, %rd262;
	add.s64 	%rd268, %rd266, %rd262;
	st.global.u32 	[%rd267], %r119;
	st.global.u32 	[%rd268], %r119;
	add.s64 	%rd269, %rd267, %rd262;
	add.s64 	%rd270, %rd268, %rd262;
	st.global.u32 	[%rd269], %r119;
	st.global.u32 	[%rd270], %r119;
	add.s64 	%rd271, %rd269, %rd262;
	add.s64 	%rd272, %rd270, %rd262;
	st.global.u32 	[%rd271], %r119;
	st.global.u32 	[%rd272], %r119;
	add.s64 	%rd273, %rd271, %rd262;
	add.s64 	%rd274, %rd272, %rd262;
	st.global.u32 	[%rd273], %r119;
	st.global.u32 	[%rd274], %r119;
	add.s64 	%rd275, %rd273, %rd262;
	add.s64 	%rd276, %rd274, %rd262;
	st.global.u32 	[%rd275], %r119;
	st.global.u32 	[%rd276], %r119;
	add.s64 	%rd513, %rd275, %rd262;
	add.s64 	%rd514, %rd276, %rd262;
	add.s32 	%r180, %r180, 8;
	setp.eq.s32 	%p42, %r180, %r52;
	@%p42 bra 	$L__BB1_80;
	bra.uni 	$L__BB1_79;
$L__BB1_80:
	setp.eq.s32 	%p43, %r48, 0;
	@%p43 bra 	$L__BB1_65;
	setp.lt.u32 	%p44, %r49, 3;
	@%p44 bra 	$L__BB1_83;
	mov.b32 	%r120, 2147483647;
	st.global.u32 	[%rd513], %r120;
	st.global.u32 	[%rd514], %r120;
	mul.wide.s32 	%rd277, %r92, 4;
	add.s64 	%rd278, %rd513, %rd277;
	add.s64 	%rd279, %rd514, %rd277;
	st.global.u32 	[%rd278], %r120;
	st.global.u32 	[%rd279], %r120;
	add.s64 	%rd280, %rd278, %rd277;
	add.s64 	%rd281, %rd279, %rd277;
	st.global.u32 	[%rd280], %r120;
	st.global.u32 	[%rd281], %r120;
	add.s64 	%rd282, %rd280, %rd277;
	add.s64 	%rd283, %rd281, %rd277;
	st.global.u32 	[%rd282], %r120;
	st.global.u32 	[%rd283], %r120;
	add.s64 	%rd513, %rd282, %rd277;
	add.s64 	%rd514, %rd283, %rd277;
$L__BB1_83:
	setp.eq.s32 	%p45, %r50, 0;
	@%p45 bra 	$L__BB1_65;
	setp.eq.s32 	%p46, %r51, 0;
	@%p46 bra 	$L__BB1_86;
	mov.b32 	%r121, 2147483647;
	st.global.u32 	[%rd513], %r121;
	st.global.u32 	[%rd514], %r121;
	mul.wide.s32 	%rd284, %r92, 4;
	add.s64 	%rd285, %rd513, %rd284;
	add.s64 	%rd286, %rd514, %rd284;
	st.global.u32 	[%rd285], %r121;
	st.global.u32 	[%rd286], %r121;
	add.s64 	%rd513, %rd285, %rd284;
	add.s64 	%rd514, %rd286, %rd284;
$L__BB1_86:
	setp.eq.s32 	%p47, %r53, 0;
	@%p47 bra 	$L__BB1_65;
	mov.b32 	%r122, 2147483647;
	st.global.u32 	[%rd513], %r122;
	st.global.u32 	[%rd514], %r122;
	bra.uni 	$L__BB1_65;
$L__BB1_88:
	and.b32  	%r72, %r179, 7;
	setp.lt.u32 	%p30, %r179, 8;
	@%p30 bra 	$L__BB1_91;
	and.b32  	%r73, %r179, 2147483640;
	mov.b32 	%r176, 0;
$L__BB1_90:
	.pragma "nounroll";
	mov.b32 	%r111, 2147483647;
	st.global.u32 	[%rd513], %r111;
	st.global.u32 	[%rd514], %r111;
	mul.wide.s32 	%rd221, %r92, 4;
	add.s64 	%rd222, %rd513, %rd221;
	add.s64 	%rd223, %rd514, %rd221;
	st.global.u32 	[%rd222], %r111;
	st.global.u32 	[%rd223], %r111;
	add.s64 	%rd224, %rd222, %rd221;
	add.s64 	%rd225, %rd223, %rd221;
	st.global.u32 	[%rd224], %r111;
	st.global.u32 	[%rd225], %r111;
	add.s64 	%rd226, %rd224, %rd221;
	add.s64 	%rd227, %rd225, %rd221;
	st.global.u32 	[%rd226], %r111;
	st.global.u32 	[%rd227], %r111;
	add.s64 	%rd228, %rd226, %rd221;
	add.s64 	%rd229, %rd227, %rd221;
	st.global.u32 	[%rd228], %r111;
	st.global.u32 	[%rd229], %r111;
	add.s64 	%rd230, %rd228, %rd221;
	add.s64 	%rd231, %rd229, %rd221;
	st.global.u32 	[%rd230], %r111;
	st.global.u32 	[%rd231], %r111;
	add.s64 	%rd232, %rd230, %rd221;
	add.s64 	%rd233, %rd231, %rd221;
	st.global.u32 	[%rd232], %r111;
	st.global.u32 	[%rd233], %r111;
	add.s64 	%rd234, %rd232, %rd221;
	add.s64 	%rd235, %rd233, %rd221;
	st.global.u32 	[%rd234], %r111;
	st.global.u32 	[%rd235], %r111;
	add.s64 	%rd513, %rd234, %rd221;
	add.s64 	%rd514, %rd235, %rd221;
	add.s32 	%r176, %r176, 8;
	setp.eq.s32 	%p31, %r176, %r73;
	@%p31 bra 	$L__BB1_91;
	bra.uni 	$L__BB1_90;
$L__BB1_91:
	setp.eq.s32 	%p32, %r72, 0;
	@%p32 bra 	$L__BB1_60;
	and.b32  	%r74, %r179, 3;
	setp.lt.u32 	%p33, %r72, 4;
	@%p33 bra 	$L__BB1_94;
	mov.b32 	%r112, 2147483647;
	st.global.u32 	[%rd513], %r112;
	st.global.u32 	[%rd514], %r112;
	mul.wide.s32 	%rd237, %r92, 4;
	add.s64 	%rd238, %rd513, %rd237;
	add.s64 	%rd239, %rd514, %rd237;
	st.global.u32 	[%rd238], %r112;
	st.global.u32 	[%rd239], %r112;
	add.s64 	%rd240, %rd238, %rd237;
	add.s64 	%rd241, %rd239, %rd237;
	st.global.u32 	[%rd240], %r112;
	st.global.u32 	[%rd241], %r112;
	add.s64 	%rd242, %rd240, %rd237;
	add.s64 	%rd243, %rd241, %rd237;
	st.global.u32 	[%rd242], %r112;
	st.global.u32 	[%rd243], %r112;
	add.s64 	%rd513, %rd242, %rd237;
	add.s64 	%rd514, %rd243, %rd237;
$L__BB1_94:
	setp.eq.s32 	%p34, %r74, 0;
	@%p34 bra 	$L__BB1_60;
	setp.eq.s32 	%p35, %r74, 1;
	@%p35 bra 	$L__BB1_97;
	mov.b32 	%r113, 2147483647;
	st.global.u32 	[%rd513], %r113;
	st.global.u32 	[%rd514], %r113;
	mul.wide.s32 	%rd245, %r92, 4;
	add.s64 	%rd246, %rd513, %rd245;
	add.s64 	%rd247, %rd514, %rd245;
	st.global.u32 	[%rd246], %r113;
	st.global.u32 	[%rd247], %r113;
	add.s64 	%rd513, %rd246, %rd245;
	add.s64 	%rd514, %rd247, %rd245;
$L__BB1_97:
	and.b32  	%r114, %r179, 1;
	setp.eq.b32 	%p36, %r114, 1;
	not.pred 	%p37, %p36;
	@%p37 bra 	$L__BB1_60;
	mov.b32 	%r115, 2147483647;
	st.global.u32 	[%rd513], %r115;
	st.global.u32 	[%rd514], %r115;
	mul.wide.s32 	%rd248, %r92, 4;
	add.s64 	%rd513, %rd513, %rd248;
	add.s64 	%rd514, %rd514, %rd248;
	bra.uni 	$L__BB1_60;
$L__BB1_99:
	cvt.s64.s32 	%rd135, %r161;
	mul.wide.s32 	%rd172, %r161, 4;
	add.s64 	%rd173, %rd6, %rd172;
	ld.global.nc.u32 	%r98, [%rd173];
	setp.lt.s32 	%p7, %r98, 0;
	setp.le.s32 	%p8, %r93, %r98;
	or.pred  	%p9, %p7, %p8;
	or.pred  	%p10, %p1, %p9;
	sub.s32 	%r99, %r93, %r98;
	setp.lt.s32 	%p11, %r99, %r94;
	or.pred  	%p12, %p10, %p11;
	@%p12 bra 	$L__BB1_117;
	shl.b64 	%rd174, %rd135, 2;
	add.s64 	%rd559, %rd3, %rd174;
	add.s64 	%rd560, %rd1, %rd174;
	add.s32 	%r186, %r3, %r98;
	setp.lt.s32 	%p13, %r186, 1;
	@%p13 bra 	$L__BB1_112;
	and.b32  	%r78, %r186, 7;
	setp.lt.u32 	%p14, %r186, 8;
	@%p14 bra 	$L__BB1_104;
	and.b32  	%r79, %r186, 2147483640;
	mov.b32 	%r183, 0;
$L__BB1_103:
	.pragma "nounroll";
	mov.b32 	%r101, 2147483647;
	st.global.u32 	[%rd559], %r101;
	st.global.u32 	[%rd560], %r101;
	mul.wide.s32 	%rd176, %r92, 4;
	add.s64 	%rd177, %rd559, %rd176;
	add.s64 	%rd178, %rd560, %rd176;
	st.global.u32 	[%rd177], %r101;
	st.global.u32 	[%rd178], %r101;
	add.s64 	%rd179, %rd177, %rd176;
	add.s64 	%rd180, %rd178, %rd176;
	st.global.u32 	[%rd179], %r101;
	st.global.u32 	[%rd180], %r101;
	add.s64 	%rd181, %rd179, %rd176;
	add.s64 	%rd182, %rd180, %rd176;
	st.global.u32 	[%rd181], %r101;
	st.global.u32 	[%rd182], %r101;
	add.s64 	%rd183, %rd181, %rd176;
	add.s64 	%rd184, %rd182, %rd176;
	st.global.u32 	[%rd183], %r101;
	st.global.u32 	[%rd184], %r101;
	add.s64 	%rd185, %rd183, %rd176;
	add.s64 	%rd186, %rd184, %rd176;
	st.global.u32 	[%rd185], %r101;
	st.global.u32 	[%rd186], %r101;
	add.s64 	%rd187, %rd185, %rd176;
	add.s64 	%rd188, %rd186, %rd176;
	st.global.u32 	[%rd187], %r101;
	st.global.u32 	[%rd188], %r101;
	add.s64 	%rd189, %rd187, %rd176;
	add.s64 	%rd190, %rd188, %rd176;
	st.global.u32 	[%rd189], %r101;
	st.global.u32 	[%rd190], %r101;
	add.s64 	%rd559, %rd189, %rd176;
	add.s64 	%rd560, %rd190, %rd176;
	add.s32 	%r183, %r183, 8;
	setp.ne.s32 	%p15, %r183, %r79;
	@%p15 bra 	$L__BB1_103;
$L__BB1_104:
	setp.eq.s32 	%p16, %r78, 0;
	@%p16 bra 	$L__BB1_112;
	and.b32  	%r82, %r186, 3;
	setp.lt.u32 	%p17, %r78, 4;
	@%p17 bra 	$L__BB1_107;
	mov.b32 	%r102, 2147483647;
	st.global.u32 	[%rd559], %r102;
	st.global.u32 	[%rd560], %r102;
	mul.wide.s32 	%rd192, %r92, 4;
	add.s64 	%rd193, %rd559, %rd192;
	add.s64 	%rd194, %rd560, %rd192;
	st.global.u32 	[%rd193], %r102;
	st.global.u32 	[%rd194], %r102;
	add.s64 	%rd195, %rd193, %rd192;
	add.s64 	%rd196, %rd194, %rd192;
	st.global.u32 	[%rd195], %r102;
	st.global.u32 	[%rd196], %r102;
	add.s64 	%rd197, %rd195, %rd192;
	add.s64 	%rd198, %rd196, %rd192;
	st.global.u32 	[%rd197], %r102;
	st.global.u32 	[%rd198], %r102;
	add.s64 	%rd559, %rd197, %rd192;
	add.s64 	%rd560, %rd198, %rd192;
$L__BB1_107:
	setp.eq.s32 	%p18, %r82, 0;
	@%p18 bra 	$L__BB1_112;
	setp.eq.s32 	%p19, %r82, 1;
	@%p19 bra 	$L__BB1_110;
	mov.b32 	%r103, 2147483647;
	st.global.u32 	[%rd559], %r103;
	st.global.u32 	[%rd560], %r103;
	mul.wide.s32 	%rd200, %r92, 4;
	add.s64 	%rd201, %rd559, %rd200;
	add.s64 	%rd202, %rd560, %rd200;
	st.global.u32 	[%rd201], %r103;
	st.global.u32 	[%rd202], %r103;
	add.s64 	%rd559, %rd201, %rd200;
	add.s64 	%rd560, %rd202, %rd200;
$L__BB1_110:
	and.b32  	%r104, %r186, 1;
	setp.eq.b32 	%p20, %r104, 1;
	not.pred 	%p21, %p20;
	@%p21 bra 	$L__BB1_112;
	mov.b32 	%r105, 2147483647;
	st.global.u32 	[%rd559], %r105;
	st.global.u32 	[%rd560], %r105;
	mul.wide.s32 	%rd203, %r92, 4;
	add.s64 	%rd559, %rd559, %rd203;
	add.s64 	%rd560, %rd560, %rd203;
$L__BB1_112:
	setp.ne.s32 	%p22, %r98, 0;
	@%p22 bra 	$L__BB1_114;
	add.s32 	%r107, %r161, %r4;
	mul.wide.s32 	%rd213, %r107, 4;
	add.s64 	%rd214, %rd5, %rd213;
	ld.global.nc.f32 	%f13, [%rd214];
	rcp.rn.f32 	%f14, %f13;
	add.s64 	%rd215, %rd4, %rd213;
	ld.global.nc.f32 	%f15, [%rd215];
	mul.f32 	%f16, %f15, %f14;
	st.global.f32 	[%rd559], %f16;
	add.s64 	%rd216, %rd2, %rd213;
	ld.global.nc.f32 	%f17, [%rd216];
	mul.f32 	%f18, %f14, %f17;
	st.global.f32 	[%rd560], %f18;
	bra.uni 	$L__BB1_117;
$L__BB1_114:
	setp.ge.s32 	%p23, %r186, %r93;
	@%p23 bra 	$L__BB1_117;
	sub.s32 	%r106, %r186, %r94;
	mad.lo.s32 	%r184, %r106, %r92, %r161;
	mad.lo.s32 	%r185, %r186, %r92, %r161;
$L__BB1_116:
	mul.wide.s32 	%rd204, %r185, 4;
	add.s64 	%rd205, %rd5, %rd204;
	ld.global.nc.f32 	%f1, [%rd205];
	mul.wide.s32 	%rd206, %r184, 4;
	add.s64 	%rd207, %rd5, %rd206;
	ld.global.nc.f32 	%f2, [%rd207];
	sub.f32 	%f3, %f1, %f2;
	rcp.rn.f32 	%f4, %f3;
	add.s64 	%rd208, %rd4, %rd204;
	ld.global.nc.f32 	%f5, [%rd208];
	add.s64 	%rd209, %rd4, %rd206;
	ld.global.nc.f32 	%f6, [%rd209];
	sub.f32 	%f7, %f5, %f6;
	mul.f32 	%f8, %f4, %f7;
	st.global.f32 	[%rd559], %f8;
	add.s64 	%rd210, %rd2, %rd204;
	ld.global.nc.f32 	%f9, [%rd210];
	add.s64 	%rd211, %rd2, %rd206;
	ld.global.nc.f32 	%f10, [%rd211];
	sub.f32 	%f11, %f9, %f10;
	mul.f32 	%f12, %f4, %f11;
	st.global.f32 	[%rd560], %f12;
	mul.wide.s32 	%rd212, %r92, 4;
	add.s64 	%rd559, %rd559, %rd212;
	add.s64 	%rd560, %rd560, %rd212;
	add.s32 	%r185, %r185, %r92;
	add.s32 	%r184, %r184, %r92;
	add.s32 	%r186, %r186, 1;
	setp.ne.s32 	%p24, %r186, %r93;
	@%p24 bra 	$L__BB1_116;
$L__BB1_117:
	add.s32 	%r161, %r161, %r5;
	setp.lt.s32 	%p25, %r161, %r92;
	@%p25 bra 	$L__BB1_99;
$L__BB1_118:
	ret;

}


// ===== COMPILED SASS (sm_100) =====

	.target	sm_100

	.elftype	@"ET_EXEC"


//--------------------- .note.nv.tkinfo           --------------------------
	.section	.note.nv.tkinfo,"",@"SHT_NOTE"
	.sectionflags	@"SHF_NOTE_NV_TKINFO"
	.tkinfo
        /*0018*/ 	.word	0x00000002
        /*0030*/ 	.string	""
        /*0030*/ 	.string	"ptxas"
        /*0030*/ 	.string	"Cuda compilation tools, release 13.0, V13.0.88"
        /*0030*/ 	.string	"Build cuda_13.0.r13.0/compiler.36424714_0"
        /*0030*/ 	.string	"-arch sm_100 -m 64 "



//--------------------- .note.nv.cuinfo           --------------------------
	.section	.note.nv.cuinfo,"",@"SHT_NOTE"
	.sectionflags	@"SHF_NOTE_NV_CUINFO"
        /*0018*/ 	.short	0x0002
        /*001a*/ 	.short	0x0064
        /*001c*/ 	.short	0x0082
	.zero		2


//--------------------- .nv.info                  --------------------------
	.section	.nv.info,"",@"SHT_CUDA_INFO"
	.align	4


	//----- nvinfo : EIATTR_REGCOUNT
	.align		4
        /*0000*/ 	.byte	0x04, 0x2f
        /*0002*/ 	.short	(.L_1 - .L_0)
	.align		4
.L_0:
        /*0004*/ 	.word	index@(vi_batch_f32)
        /*0008*/ 	.word	0x00000028


	//----- nvinfo : EIATTR_FRAME_SIZE
	.align		4
.L_1:
        /*000c*/ 	.byte	0x04, 0x11
        /*000e*/ 	.short	(.L_3 - .L_2)
	.align		4
.L_2:
        /*0010*/ 	.word	index@($__internal_1_$__cuda_sm20_rcp_rn_f32_slowpath)
        /*0014*/ 	.word	0x00000000


	//----- nvinfo : EIATTR_FRAME_SIZE
	.align		4
.L_3:
        /*0018*/ 	.byte	0x04, 0x11
        /*001a*/ 	.short	(.L_5 - .L_4)
	.align		4
.L_4:
        /*001c*/ 	.word	index@(vi_batch_f32)
        /*0020*/ 	.word	0x00000000


	//----- nvinfo : EIATTR_REGCOUNT
	.align		4
.L_5:
        /*0024*/ 	.byte	0x04, 0x2f
        /*0026*/ 	.short	(.L_7 - .L_6)
	.align		4
.L_6:
        /*0028*/ 	.word	index@(vi_many_series_one_param_f32)
        /*002c*/ 	.word	0x00000026


	//----- nvinfo : EIATTR_FRAME_SIZE
	.align		4
.L_7:
        /*0030*/ 	.byte	0x04, 0x11
        /*0032*/ 	.short	(.L_9 - .L_8)
	.align		4
.L_8:
        /*0034*/ 	.word	index@($__internal_0_$__cuda_sm20_rcp_rn_f32_slowpath)
        /*0038*/ 	.word	0x00000000


	//----- nvinfo : EIATTR_FRAME_SIZE
	.align		4
.L_9:
        /*003c*/ 	.byte	0x04, 0x11
        /*003e*/ 	.short	(.L_11 - .L_10)
	.align		4
.L_10:
        /*0040*/ 	.word	index@(vi_many_series_one_param_f32)
        /*0044*/ 	.word	0x00000000


	//----- nvinfo : EIATTR_MIN_STACK_SIZE
	.align		4
.L_11:
        /*0048*/ 	.byte	0x04, 0x12
        /*004a*/ 	.short	(.L_13 - .L_12)
	.align		4
.L_12:
        /*004c*/ 	.word	index@(vi_many_series_one_param_f32)
        /*0050*/ 	.word	0x00000000


	//----- nvinfo : EIATTR_MIN_STACK_SIZE
	.align		4
.L_13:
        /*0054*/ 	.byte	0x04, 0x12
        /*0056*/ 	.short	(.L_15 - .L_14)
	.align		4
.L_14:
        /*0058*/ 	.word	index@(vi_batch_f32)
        /*005c*/ 	.word	0x00000000
.L_15:


//--------------------- .nv.compat                --------------------------
	.section	.nv.compat,"",@"SHT_CUDA_COMPAT_INFO"
	.align	4
        /*0000*/ 	.byte	0x02, 0x09, 0x00, 0x00, 0x02, 0x02, 0x01, 0x00, 0x02, 0x05, 0x05, 0x00, 0x03, 0x07, 0x01, 0x01
        /*0010*/ 	.byte	0x02, 0x03, 0x00, 0x00, 0x02, 0x06, 0x01, 0x00, 0x04, 0x0b, 0x08, 0x00, 0x09, 0x00, 0x00, 0x00
        /*0020*/ 	.byte	0x00, 0x00, 0x00, 0x00


//--------------------- .nv.info.vi_many_series_one_param_f32 --------------------------
	.section	.nv.info.vi_many_series_one_param_f32,"",@"SHT_CUDA_INFO"
	.sectionflags	@""
	.align	4


	//----- nvinfo : EIATTR_CUDA_API_VERSION
	.align		4
        /*0000*/ 	.byte	0x04, 0x37
        /*0002*/ 	.short	(.L_17 - .L_16)
.L_16:
        /*0004*/ 	.word	0x00000082


	//----- nvinfo : EIATTR_KPARAM_INFO
	.align		4
.L_17:
        /*0008*/ 	.byte	0x04, 0x17
        /*000a*/ 	.short	(.L_19 - .L_18)
.L_18:
        /*000c*/ 	.word	0x00000000
        /*0010*/ 	.short	0x0008
        /*0012*/ 	.short	0x0038
        /*0014*/ 	.byte	0x00, 0xf5, 0x21, 0x00


	//----- nvinfo : EIATTR_KPARAM_INFO
	.align		4
.L_19:
        /*0018*/ 	.byte	0x04, 0x17
        /*001a*/ 	.short	(.L_21 - .L_20)
.L_20:
        /*001c*/ 	.word	0x00000000
        /*0020*/ 	.short	0x0007
        /*0022*/ 	.short	0x0030
        /*0024*/ 	.byte	0x00, 0xf5, 0x21, 0x00


	//----- nvinfo : EIATTR_KPARAM_INFO
	.align		4
.L_21:
        /*0028*/ 	.byte	0x04, 0x17
        /*002a*/ 	.short	(.L_23 - .L_22)
.L_22:
        /*002c*/ 	.word	0x00000000
        /*0030*/ 	.short	0x0006
        /*0032*/ 	.short	0x0028
        /*0034*/ 	.byte	0x00, 0xf0, 0x11, 0x00


	//----- nvinfo : EIATTR_KPARAM_INFO
	.align		4
.L_23:
        /*0038*/ 	.byte	0x04, 0x17
        /*003a*/ 	.short	(.L_25 - .L_24)
.L_24:
        /*003c*/ 	.word	0x00000000
        /*0040*/ 	.short	0x0005
        /*0042*/ 	.short	0x0024
        /*0044*/ 	.byte	0x00, 0xf0, 0x11, 0x00


	//----- nvinfo : EIATTR_KPARAM_INFO
	.align		4
.L_25:
        /*0048*/ 	.byte	0x04, 0x17
        /*004a*/ 	.short	(.L_27 - .L_26)
.L_26:
        /*004c*/ 	.word	0x00000000
        /*0050*/ 	.short	0x0004
        /*0052*/ 	.short	0x0020
        /*0054*/ 	.byte	0x00, 0xf0, 0x11, 0x00


	//----- nvinfo : EIATTR_KPARAM_INFO
	.align		4
.L_27:
        /*0058*/ 	.byte	0x04, 0x17
        /*005a*/ 	.short	(.L_29 - .L_28)
.L_28:
        /*005c*/ 	.word	0x00000000
        /*0060*/ 	.short	0x0003
        /*0062*/ 	.short	0x0018
        /*0064*/ 	.byte	0x00, 0xf5, 0x21, 0x00


	//----- nvinfo : EIATTR_KPARAM_INFO
	.align		4
.L_29:
        /*0068*/ 	.byte	0x04, 0x17
        /*006a*/ 	.short	(.L_31 - .L_30)
.L_30:
        /*006c*/ 	.word	0x00000000
        /*0070*/ 	.short	0x0002
        /*0072*/ 	.short	0x0010
        /*0074*/ 	.byte	0x00, 0xf5, 0x21, 0x00


	//----- nvinfo : EIATTR_KPARAM_INFO
	.align		4
.L_31:
        /*0078*/ 	.byte	0x04, 0x17
        /*007a*/ 	.short	(.L_33 - .L_32)
.L_32:
        /*007c*/ 	.word	0x00000000
        /*0080*/ 	.short	0x0001
        /*0082*/ 	.short	0x0008
        /*0084*/ 	.byte	0x00, 0xf5, 0x21, 0x00


	//----- nvinfo : EIATTR_KPARAM_INFO
	.align		4
.L_33:
        /*0088*/ 	.byte	0x04, 0x17
        /*008a*/ 	.short	(.L_35 - .L_34)
.L_34:
        /*008c*/ 	.word	0x00000000
        /*0090*/ 	.short	0x0000
        /*0092*/ 	.short	0x0000
        /*0094*/ 	.byte	0x00, 0xf5, 0x21, 0x00


	//----- nvinfo : EIATTR_SPARSE_MMA_MASK
	.align		4
.L_35:
        /*0098*/ 	.byte	0x03, 0x50
        /*009a*/ 	.short	0x0000


	//----- nvinfo : EIATTR_MAXREG_COUNT
	.align		4
        /*009c*/ 	.byte	0x03, 0x1b
        /*009e*/ 	.short	0x00ff


	//----- nvinfo : EIATTR_MERCURY_ISA_VERSION
	.align		4
        /*00a0*/ 	.byte	0x03, 0x5f
        /*00a2*/ 	.short	0x0101


	//----- nvinfo : EIATTR_VRC_CTA_INIT_COUNT
	.align		4
        /*00a4*/ 	.byte	0x02, 0x4a
	.zero		1
	.zero		1


	//----- nvinfo : EIATTR_EXIT_INSTR_OFFSETS
	.align		4
        /*00a8*/ 	.byte	0x04, 0x1c
        /*00aa*/ 	.short	(.L_37 - .L_36)


	//   ....[0]....
.L_36:
        /*00ac*/ 	.word	0x00000070


	//   ....[1]....
        /*00b0*/ 	.word	0x00002cb0


	//   ....[2]....
        /*00b4*/ 	.word	0x00004460


	//   ....[3]....
        /*00b8*/ 	.word	0x00005140


	//----- nvinfo : EIATTR_CRS_STACK_SIZE
	.align		4
.L_37:
        /*00bc*/ 	.byte	0x04, 0x1e
        /*00be*/ 	.short	(.L_39 - .L_38)
.L_38:
        /*00c0*/ 	.word	0x00000000


	//----- nvinfo : EIATTR_CBANK_PARAM_SIZE
	.align		4
.L_39:
        /*00c4*/ 	.byte	0x03, 0x19
        /*00c6*/ 	.short	0x0040


	//----- nvinfo : EIATTR_PARAM_CBANK
	.align		4
        /*00c8*/ 	.byte	0x04, 0x0a
        /*00ca*/ 	.short	(.L_41 - .L_40)
	.align		4
.L_40:
        /*00cc*/ 	.word	index@(.nv.constant0.vi_many_series_one_param_f32)
        /*00d0*/ 	.short	0x0380
        /*00d2*/ 	.short	0x0040


	//----- nvinfo : EIATTR_SW_WAR
	.align		4
.L_41:
        /*00d4*/ 	.byte	0x04, 0x36
        /*00d6*/ 	.short	(.L_43 - .L_42)
.L_42:
        /*00d8*/ 	.word	0x00000008
.L_43:


//--------------------- .nv.info.vi_batch_f32     --------------------------
	.section	.nv.info.vi_batch_f32,"",@"SHT_CUDA_INFO"
	.sectionflags	@""
	.align	4


	//----- nvinfo : EIATTR_CUDA_API_VERSION
	.align		4
        /*0000*/ 	.byte	0x04, 0x37
        /*0002*/ 	.short	(.L_45 - .L_44)
.L_44:
        /*0004*/ 	.word	0x00000082


	//----- nvinfo : EIATTR_KPARAM_INFO
	.align		4
.L_45:
        /*0008*/ 	.byte	0x04, 0x17
        /*000a*/ 	.short	(.L_47 - .L_46)
.L_46:
        /*000c*/ 	.word	0x00000000
        /*0010*/ 	.short	0x0008
        /*0012*/ 	.short	0x0038
        /*0014*/ 	.byte	0x00, 0xf5, 0x21, 0x00


	//----- nvinfo : EIATTR_KPARAM_INFO
	.align		4
.L_47:
        /*0018*/ 	.byte	0x04, 0x17
        /*001a*/ 	.short	(.L_49 - .L_48)
.L_48:
        /*001c*/ 	.word	0x00000000
        /*0020*/ 	.short	0x0007
        /*0022*/ 	.short	0x0030
        /*0024*/ 	.byte	0x00, 0xf5, 0x21, 0x00


	//----- nvinfo : EIATTR_KPARAM_INFO
	.align		4
.L_49:
        /*0028*/ 	.byte	0x04, 0x17
        /*002a*/ 	.short	(.L_51 - .L_50)
.L_50:
        /*002c*/ 	.word	0x00000000
        /*0030*/ 	.short	0x0006
        /*0032*/ 	.short	0x0028
        /*0034*/ 	.byte	0x00, 0xf0, 0x11, 0x00


	//----- nvinfo : EIATTR_KPARAM_INFO
	.align		4
.L_51:
        /*0038*/ 	.byte	0x04, 0x17
        /*003a*/ 	.short	(.L_53 - .L_52)
.L_52:
        /*003c*/ 	.word	0x00000000
        /*0040*/ 	.short	0x0005
        /*0042*/ 	.short	0x0024
        /*0044*/ 	.byte	0x00, 0xf0, 0x11, 0x00


	//----- nvinfo : EIATTR_KPARAM_INFO
	.align		4
.L_53:
        /*0048*/ 	.byte	0x04, 0x17
        /*004a*/ 	.short	(.L_55 - .L_54)
.L_54:
        /*004c*/ 	.word	0x00000000
        /*0050*/ 	.short	0x0004
        /*0052*/ 	.short	0x0020
        /*0054*/ 	.byte	0x00, 0xf0, 0x11, 0x00


	//----- nvinfo : EIATTR_KPARAM_INFO
	.align		4
.L_55:
        /*0058*/ 	.byte	0x04, 0x17
        /*005a*/ 	.short	(.L_57 - .L_56)
.L_56:
        /*005c*/ 	.word	0x00000000
        /*0060*/ 	.short	0x0003
        /*0062*/ 	.short	0x0018
        /*0064*/ 	.byte	0x00, 0xf5, 0x21, 0x00


	//----- nvinfo : EIATTR_KPARAM_INFO
	.align		4
.L_57:
        /*0068*/ 	.byte	0x04, 0x17
        /*006a*/ 	.short	(.L_59 - .L_58)
.L_58:
        /*006c*/ 	.word	0x00000000
        /*0070*/ 	.short	0x0002
        /*0072*/ 	.short	0x0010
        /*0074*/ 	.byte	0x00, 0xf5, 0x21, 0x00


	//----- nvinfo : EIATTR_KPARAM_INFO
	.align		4
.L_59:
        /*0078*/ 	.byte	0x04, 0x17
        /*007a*/ 	.short	(.L_61 - .L_60)
.L_60:
        /*007c*/ 	.word	0x00000000
        /*0080*/ 	.short	0x0001
        /*0082*/ 	.short	0x0008
        /*0084*/ 	.byte	0x00, 0xf5, 0x21, 0x00


	//----- nvinfo : EIATTR_KPARAM_INFO
	.align		4
.L_61:
        /*0088*/ 	.byte	0x04, 0x17
        /*008a*/ 	.short	(.L_63 - .L_62)
.L_62:
        /*008c*/ 	.word	0x00000000
        /*0090*/ 	.short	0x0000
        /*0092*/ 	.short	0x0000
        /*0094*/ 	.byte	0x00, 0xf5, 0x21, 0x00


	//----- nvinfo : EIATTR_SPARSE_MMA_MASK
	.align		4
.L_63:
        /*0098*/ 	.byte	0x03, 0x50
        /*009a*/ 	.short	0x0000


	//----- nvinfo : EIATTR_MAXREG_COUNT
	.align		4
        /*009c*/ 	.byte	0x03, 0x1b
        /*009e*/ 	.short	0x00ff


	//----- nvinfo : EIATTR_MERCURY_ISA_VERSION
	.align		4
        /*00a0*/ 	.byte	0x03, 0x5f
        /*00a2*/ 	.short	0x0101


	//----- nvinfo : EIATTR_VRC_CTA_INIT_COUNT
	.align		4
        /*00a4*/ 	.byte	0x02, 0x4a
	.zero		1
	.zero		1


	//----- nvinfo : EIATTR_EXIT_INSTR_OFFSETS
	.align		4
        /*00a8*/ 	.byte	0x04, 0x1c
        /*00aa*/ 	.short	(.L_65 - .L_64)


	//   ....[0]....
.L_64:
        /*00ac*/ 	.word	0x00000070


	//   ....[1]....
        /*00b0*/ 	.word	0x000018c0


	//   ....[2]....
        /*00b4*/ 	.word	0x00003c30


	//   ....[3]....
        /*00b8*/ 	.word	0x00004450


	//   ....[4]....
        /*00bc*/ 	.word	0x000057b0


	//----- nvinfo : EIATTR_CRS_STACK_SIZE
	.align		4
.L_65:
        /*00c0*/ 	.byte	0x04, 0x1e
        /*00c2*/ 	.short	(.L_67 - .L_66)
.L_66:
        /*00c4*/ 	.word	0x00000000


	//----- nvinfo : EIATTR_CBANK_PARAM_SIZE
	.align		4
.L_67:
        /*00c8*/ 	.byte	0x03, 0x19
        /*00ca*/ 	.short	0x0040


	//----- nvinfo : EIATTR_PARAM_CBANK
	.align		4
        /*00cc*/ 	.byte	0x04, 0x0a
        /*00ce*/ 	.short	(.L_69 - .L_68)
	.align		4
.L_68:
        /*00d0*/ 	.word	index@(.nv.constant0.vi_batch_f32)
        /*00d4*/ 	.short	0x0380
        /*00d6*/ 	.short	0x0040


	//----- nvinfo : EIATTR_SW_WAR
	.align		4
.L_69:
        /*00d8*/ 	.byte	0x04, 0x36
        /*00da*/ 	.short	(.L_71 - .L_70)
.L_70:
        /*00dc*/ 	.word	0x00000008
.L_71:


//--------------------- .nv.callgraph             --------------------------
	.section	.nv.callgraph,"",@"SHT_CUDA_CALLGRAPH"
	.align	4
	.sectionentsize	8
	.align		4
        /*0000*/ 	.word	0x00000000
	.align		4
        /*0004*/ 	.word	0xffffffff
	.align		4
        /*0008*/ 	.word	0x00000000
	.align		4
        /*000c*/ 	.word	0xfffffffe
	.align		4
        /*0010*/ 	.word	0x00000000
	.align		4
        /*0014*/ 	.word	0xfffffffd
	.align		4
        /*0018*/ 	.word	0x00000000
	.align		4
        /*001c*/ 	.word	0xfffffffc


//--------------------- .text.vi_many_series_one_param_f32 --------------------------
	.section	.text.vi_many_series_one_param_f32,"ax",@progbits
	.align	128
        .global         vi_many_series_one_param_f32
        .type           vi_many_series_one_param_f32,@function
        .size           vi_many_series_one_param_f32,(.L_x_243 - vi_many_series_one_param_f32)
        .other          vi_many_series_one_param_f32,@"STO_CUDA_ENTRY STV_DEFAULT"
vi_many_series_one_param_f32:
.text.vi_many_series_one_param_f32:
[----:B------:R-:W-:Y:S01]  /*0000*/  LDC R1, c[0x0][0x37c] ;  /* 0x0000df00ff017b82 */ /* 0x000fe20000000800 */
[----:B------:R-:W0:Y:S07]  /*0010*/  S2R R7, SR_TID.X ;  /* 0x0000000000077919 */ /* 0x000e2e0000002100 */
[----:B------:R-:W0:Y:S01]  /*0020*/  S2UR UR4, SR_CTAID.X ;  /* 0x00000000000479c3 */ /* 0x000e220000002500 */
[----:B------:R-:W1:Y:S07]  /*0030*/  LDCU UR5, c[0x0][0x3a0] ;  /* 0x00007400ff0577ac */ /* 0x000e6e0008000800 */
[----:B------:R-:W0:Y:S02]  /*0040*/  LDC R6, c[0x0][0x360] ;  /* 0x0000d800ff067b82 */ /* 0x000e240000000800 */
[----:B0-----:R-:W-:-:S05]  /*0050*/  IMAD R7, R6, UR4, R7 ;  /* 0x0000000406077c24 */ /* 0x001fca000f8e0207 */
[----:B-1----:R-:W-:-:S13]  /*0060*/  ISETP.GE.AND P0, PT, R7, UR5, PT ;  /* 0x0000000507007c0c */ /* 0x002fda000bf06270 */
[----:B------:R-:W-:Y:S05]  /*0070*/  @P0 EXIT ;  /* 0x000000000000094d */ /* 0x000fea0003800000 */
[----:B------:R-:W0:Y:S01]  /*0080*/  LDC R2, c[0x0][0x3a4] ;  /* 0x0000e900ff027b82 */ /* 0x000e220000000800 */
[----:B------:R-:W1:Y:S01]  /*0090*/  LDCU UR4, c[0x0][0x370] ;  /* 0x00006e00ff0477ac */ /* 0x000e620008000800 */
[----:B------:R-:W2:Y:S06]  /*00a0*/  LDCU.64 UR6, c[0x0][0x358] ;  /* 0x00006b00ff0677ac */ /* 0x000eac0008000a00 */
[----:B------:R-:W3:Y:S01]  /*00b0*/  LDC R3, c[0x0][0x3a8] ;  /* 0x0000ea00ff037b82 */ /* 0x000ee20000000800 */
[----:B-1----:R-:W-:Y:S01]  /*00c0*/  IMAD R6, R6, UR4, RZ ;  /* 0x0000000406067c24 */ /* 0x002fe2000f8e02ff */
[----:B0-----:R-:W-:-:S02]  /*00d0*/  IADD3 R5, PT, PT, R2, -0x1, RZ ;  /* 0xffffffff02057810 */ /* 0x001fc40007ffe0ff */
[CC--:B---3--:R-:W-:Y:S02]  /*00e0*/  ISETP.GT.AND P1, PT, R2.reuse, R3.reuse, PT ;  /* 0x000000030200720c */ /* 0x0c8fe40003f24270 */
[----:B------:R-:W-:Y:S02]  /*00f0*/  ISETP.GE.AND P0, PT, R2, R3, PT ;  /* 0x000000030200720c */ /* 0x000fe40003f06270 */
[C---:B------:R-:W-:Y:S02]  /*0100*/  IADD3 R4, PT, PT, R3.reuse, -0x1, RZ ;  /* 0xffffffff03047810 */ /* 0x040fe40007ffe0ff */
[----:B------:R-:W-:-:S07]  /*0110*/  ISETP.LT.OR P0, PT, R3, 0x1, !P0 ;  /* 0x000000010300780c */ /* 0x000fce0004701670 */
[----:B--2---:R-:W-:Y:S06]  /*0120*/  @!P1 BRA `(.L_x_0) ;  /* 0x0000002800e49947 */ /* 0x004fec0003800000 */
[C---:B------:R-:W-:Y:S02]  /*0130*/  LOP3.LUT R3, R2.reuse, 0x7, RZ, 0xc0, !PT ;  /* 0x0000000702037812 */ /* 0x040fe400078ec0ff */
[----:B------:R-:W-:-:S07]  /*0140*/  LOP3.LUT R2, R2, 0x3, RZ, 0xc0, !PT ;  /* 0x0000000302027812 */ /* 0x000fce00078ec0ff */
.L_x_57:
[----:B0-----:R-:W0:Y:S01]  /*0150*/  LDCU.64 UR4, c[0x0][0x398] ;  /* 0x00007300ff0477ac */ /* 0x001e220008000a00 */
[----:B---3--:R-:W-:Y:S01]  /*0160*/  IMAD.WIDE R14, R7, 0x4, RZ ;  /* 0x00000004070e7825 */ /* 0x008fe200078e02ff */
[----:B-12---:R-:W1:Y:S08]  /*0170*/  LDC R9, c[0x0][0x3a4] ;  /* 0x0000e900ff097b82 */ /* 0x006e700000000800 */
[----:B------:R-:W2:Y:S01]  /*0180*/  LDC.64 R10, c[0x0][0x3b0] ;  /* 0x0000ec00ff0a7b82 */ /* 0x000ea20000000a00 */
[----:B0-----:R-:W-:-:S07]  /*0190*/  IADD3 R16, P1, PT, R14, UR4, RZ ;  /* 0x000000040e107c10 */ /* 0x001fce000ff3e0ff */
[----:B------:R-:W0:Y:S01]  /*01a0*/  LDC.64 R12, c[0x0][0x3b8] ;  /* 0x0000ee00ff0c7b82 */ /* 0x000e220000000a00 */
[----:B----4-:R-:W-:-:S05]  /*01b0*/  IADD3.X R17, PT, PT, R15, UR5, RZ, P1, !PT ;  /* 0x000000050f117c10 */ /* 0x010fca0008ffe4ff */
[----:B------:R1:W3:Y:S01]  /*01c0*/  LDG.E.CONSTANT R8, desc[UR6][R16.64] ;  /* 0x0000000610087981 */ /* 0x0002e2000c1e9900 */
[----:B------:R-:W-:Y:S01]  /*01d0*/  BSSY.RECONVERGENT B0, `(.L_x_1) ;  /* 0x00002a9000007945 */ /* 0x000fe20003800200 */
[----:B------:R-:W-:Y:S02]  /*01e0*/  MOV R29, R14 ;  /* 0x0000000e001d7202 */ /* 0x000fe40000000f00 */
[----:B------:R-:W-:Y:S02]  /*01f0*/  MOV R28, R15 ;  /* 0x0000000f001c7202 */ /* 0x000fe40000000f00 */
[----:B--2---:R-:W-:Y:S02]  /*0200*/  IADD3 R24, P2, PT, R14, R10, RZ ;  /* 0x0000000a0e187210 */ /* 0x004fe40007f5e0ff */
[----:B-1----:R-:W-:Y:S02]  /*0210*/  LOP3.LUT R16, R9, 0x7ffffff8, RZ, 0xc0, !PT ;  /* 0x7ffffff809107812 */ /* 0x002fe400078ec0ff */
[----:B------:R-:W-:-:S02]  /*0220*/  IADD3.X R25, PT, PT, R15, R11, RZ, P2, !PT ;  /* 0x0000000b0f197210 */ /* 0x000fc400017fe4ff */
[----:B------:R-:W-:Y:S02]  /*0230*/  LOP3.LUT R17, R9, 0x1, RZ, 0xc0, !PT ;  /* 0x0000000109117812 */ /* 0x000fe400078ec0ff */
[----:B0-----:R-:W-:Y:S02]  /*0240*/  IADD3 R22, P3, PT, R14, R12, RZ ;  /* 0x0000000c0e167210 */ /* 0x001fe40007f7e0ff */
[----:B------:R-:W-:Y:S02]  /*0250*/  IADD3 R14, PT, PT, R2, -0x1, RZ ;  /* 0xffffffff020e7810 */ /* 0x000fe40007ffe0ff */
[----:B------:R-:W-:Y:S02]  /*0260*/  IADD3.X R23, PT, PT, R15, R13, RZ, P3, !PT ;  /* 0x0000000d0f177210 */ /* 0x000fe40001ffe4ff */
[----:B------:R-:W-:Y:S02]  /*0270*/  IADD3 R15, PT, PT, R3, -0x1, RZ ;  /* 0xffffffff030f7810 */ /* 0x000fe40007ffe0ff */
[----:B---3--:R-:W-:-:S04]  /*0280*/  ISETP.GE.AND P1, PT, R8, R9, PT ;  /* 0x000000090800720c */ /* 0x008fc80003f26270 */
[----:B------:R-:W-:-:S04]  /*0290*/  ISETP.LT.OR P1, PT, R8, RZ, P1 ;  /* 0x000000ff0800720c */ /* 0x000fc80000f21670 */
[----:B------:R-:W-:-:S13]  /*02a0*/  PLOP3.LUT P1, PT, P0, P1, PT, 0xf8, 0x8f ;  /* 0x00000000008f781c */ /* 0x000fda0000723f70 */
[----:B------:R-:W-:Y:S05]  /*02b0*/  @!P1 BRA `(.L_x_2) ;  /* 0x0000000400509947 */ /* 0x000fea0003800000 */
[----:B------:R-:W-:-:S13]  /*02c0*/  ISETP.GT.AND P1, PT, R9, RZ, PT ;  /* 0x000000ff0900720c */ /* 0x000fda0003f24270 */
[----:B------:R-:W-:Y:S05]  /*02d0*/  @!P1 BRA `(.L_x_3) ;  /* 0x0000002800609947 */ /* 0x000fea0003800000 */
[----:B------:R-:W-:Y:S02]  /*02e0*/  ISETP.GE.U32.AND P1, PT, R5, 0x7, PT ;  /* 0x000000070500780c */ /* 0x000fe40003f26070 */
[----:B------:R-:W-:-:S11]  /*02f0*/  ISETP.NE.AND P2, PT, R3, RZ, PT ;  /* 0x000000ff0300720c */ /* 0x000fd60003f45270 */
[----:B------:R-:W-:Y:S05]  /*0300*/  @!P1 BRA `(.L_x_4) ;  /* 0x0000000000989947 */ /* 0x000fea0003800000 */
[----:B------:R-:W0:Y:S01]  /*0310*/  LDC R0, c[0x0][0x3a0] ;  /* 0x0000e800ff007b82 */ /* 0x000e220000000800 */
[----:B------:R-:W-:-:S05]  /*0320*/  UMOV UR4, URZ ;  /* 0x000000ff00047c82 */ /* 0x000fca0008000000 */
.L_x_5:
[C---:B0-2---:R-:W-:Y:S01]  /*0330*/  IMAD.WIDE R30, R0.reuse, 0x4, R24 ;  /* 0x00000004001e7825 */ /* 0x045fe200078e0218 */
[----:B------:R-:W-:Y:S01]  /*0340*/  MOV R32, 0x7fffffff ;  /* 0x7fffffff00207802 */ /* 0x000fe20000000f00 */
[----:B------:R-:W-:Y:S02]  /*0350*/  UIADD3 UR4, UPT, UPT, UR4, 0x8, URZ ;  /* 0x0000000804047890 */ /* 0x000fe4000fffe0ff */
[C---:B------:R-:W-:Y:S02]  /*0360*/  IMAD.WIDE R28, R0.reuse, 0x4, R22 ;  /* 0x00000004001c7825 */ /* 0x040fe400078e0216 */
[----:B------:R0:W-:Y:S02]  /*0370*/  STG.E desc[UR6][R24.64], R32 ;  /* 0x0000002018007986 */ /* 0x0001e4000c101906 */
[----:B------:R-:W-:Y:S01]  /*0380*/  IMAD.WIDE R8, R0, 0x4, R30 ;  /* 0x0000000400087825 */ /* 0x000fe200078e021e */
[----:B------:R-:W-:Y:S01]  /*0390*/  ISETP.NE.AND P1, PT, R16, UR4, PT ;  /* 0x0000000410007c0c */ /* 0x000fe2000bf25270 */
[----:B------:R1:W-:Y:S02]  /*03a0*/  STG.E desc[UR6][R22.64], R32 ;  /* 0x0000002016007986 */ /* 0x0003e4000c101906 */
[----:B------:R-:W-:-:S02]  /*03b0*/  IMAD.WIDE R10, R0, 0x4, R28 ;  /* 0x00000004000a7825 */ /* 0x000fc400078e021c */
[----:B------:R2:W-:Y:S02]  /*03c0*/  STG.E desc[UR6][R30.64], R32 ;  /* 0x000000201e007986 */ /* 0x0005e4000c101906 */
[C---:B------:R-:W-:Y:S02]  /*03d0*/  IMAD.WIDE R12, R0.reuse, 0x4, R8 ;  /* 0x00000004000c7825 */ /* 0x040fe400078e0208 */
[----:B------:R3:W-:Y:S02]  /*03e0*/  STG.E desc[UR6][R28.64], R32 ;  /* 0x000000201c007986 */ /* 0x0007e4000c101906 */
[C---:B------:R-:W-:Y:S02]  /*03f0*/  IMAD.WIDE R18, R0.reuse, 0x4, R10 ;  /* 0x0000000400127825 */ /* 0x040fe400078e020a */
[----:B------:R-:W-:Y:S02]  /*0400*/  STG.E desc[UR6][R8.64], R32 ;  /* 0x0000002008007986 */ /* 0x000fe4000c101906 */
[----:B------:R-:W-:-:S02]  /*0410*/  IMAD.WIDE R20, R0, 0x4, R12 ;  /* 0x0000000400147825 */ /* 0x000fc400078e020c */
[----:B------:R4:W-:Y:S02]  /*0420*/  STG.E desc[UR6][R10.64], R32 ;  /* 0x000000200a007986 */ /* 0x0009e4000c101906 */
[C---:B------:R-:W-:Y:S02]  /*0430*/  IMAD.WIDE R26, R0.reuse, 0x4, R18 ;  /* 0x00000004001a7825 */ /* 0x040fe400078e0212 */
[----:B------:R-:W-:Y:S02]  /*0440*/  STG.E desc[UR6][R12.64], R32 ;  /* 0x000000200c007986 */ /* 0x000fe4000c101906 */
[C---:B0-----:R-:W-:Y:S02]  /*0450*/  IMAD.WIDE R24, R0.reuse, 0x4, R20 ;  /* 0x0000000400187825 */ /* 0x041fe400078e0214 */
[----:B------:R-:W-:Y:S02]  /*0460*/  STG.E desc[UR6][R18.64], R32 ;  /* 0x0000002012007986 */ /* 0x000fe4000c101906 */
[----:B-1----:R-:W-:-:S02]  /*0470*/  IMAD.WIDE R22, R0, 0x4, R26 ;  /* 0x0000000400167825 */ /* 0x002fc400078e021a */
[----:B------:R-:W-:Y:S02]  /*0480*/  STG.E desc[UR6][R20.64], R32 ;  /* 0x0000002014007986 */ /* 0x000fe4000c101906 */
[C---:B--2---:R-:W-:Y:S02]  /*0490*/  IMAD.WIDE R30, R0.reuse, 0x4, R24 ;  /* 0x00000004001e7825 */ /* 0x044fe400078e0218 */
[----:B------:R-:W-:Y:S02]  /*04a0*/  STG.E desc[UR6][R26.64], R32 ;  /* 0x000000201a007986 */ /* 0x000fe4000c101906 */
[C---:B---3--:R-:W-:Y:S02]  /*04b0*/  IMAD.WIDE R28, R0.reuse, 0x4, R22 ;  /* 0x00000004001c7825 */ /* 0x048fe400078e0216 */
[----:B------:R0:W-:Y:S02]  /*04c0*/  STG.E desc[UR6][R24.64], R32 ;  /* 0x0000002018007986 */ /* 0x0001e4000c101906 */
[----:B----4-:R-:W-:-:S02]  /*04d0*/  IMAD.WIDE R10, R0, 0x4, R30 ;  /* 0x00000004000a7825 */ /* 0x010fc400078e021e */
[----:B------:R1:W-:Y:S02]  /*04e0*/  STG.E desc[UR6][R22.64], R32 ;  /* 0x0000002016007986 */ /* 0x0003e4000c101906 */
[C---:B------:R-:W-:Y:S02]  /*04f0*/  IMAD.WIDE R8, R0.reuse, 0x4, R28 ;  /* 0x0000000400087825 */ /* 0x040fe400078e021c */
[----:B------:R2:W-:Y:S04]  /*0500*/  STG.E desc[UR6][R30.64], R32 ;  /* 0x000000201e007986 */ /* 0x0005e8000c101906 */
[----:B------:R2:W-:Y:S01]  /*0510*/  STG.E desc[UR6][R28.64], R32 ;  /* 0x000000201c007986 */ /* 0x0005e2000c101906 */
[----:B0-----:R-:W-:-:S03]  /*0520*/  IMAD.WIDE R24, R0, 0x4, R10 ;  /* 0x0000000400187825 */ /* 0x001fc600078e020a */
[----:B------:R2:W-:Y:S01]  /*0530*/  STG.E desc[UR6][R10.64], R32 ;  /* 0x000000200a007986 */ /* 0x0005e2000c101906 */
[----:B-1----:R-:W-:-:S03]  /*0540*/  IMAD.WIDE R22, R0, 0x4, R8 ;  /* 0x0000000400167825 */ /* 0x002fc600078e0208 */
[----:B------:R2:W-:Y:S01]  /*0550*/  STG.E desc[UR6][R8.64], R32 ;  /* 0x0000002008007986 */ /* 0x0005e2000c101906 */
[----:B------:R-:W-:Y:S05]  /*0560*/  @P1 BRA `(.L_x_5) ;  /* 0xfffffffc00701947 */ /* 0x000fea000383ffff */
.L_x_4:
[----:B------:R-:W-:Y:S05]  /*0570*/  @!P2 BRA `(.L_x_3) ;  /* 0x0000002400b8a947 */ /* 0x000fea0003800000 */
[----:B------:R-:W-:Y:S02]  /*0580*/  ISETP.GE.U32.AND P1, PT, R15, 0x3, PT ;  /* 0x000000030f00780c */ /* 0x000fe40003f26070 */
[----:B------:R-:W-:-:S11]  /*0590*/  ISETP.NE.AND P2, PT, R2, RZ, PT ;  /* 0x000000ff0200720c */ /* 0x000fd60003f45270 */
[----:B------:R-:W-:Y:S05]  /*05a0*/  @!P1 BRA `(.L_x_6) ;  /* 0x0000000000489947 */ /* 0x000fea0003800000 */
[----:B--2---:R-:W0:Y:S01]  /*05b0*/  LDC R29, c[0x0][0x3a0] ;  /* 0x0000e800ff1d7b82 */ /* 0x004e220000000800 */
[----:B------:R-:W-:-:S05]  /*05c0*/  MOV R15, 0x7fffffff ;  /* 0x7fffffff000f7802 */ /* 0x000fca0000000f00 */
[----:B------:R1:W-:Y:S04]  /*05d0*/  STG.E desc[UR6][R24.64], R15 ;  /* 0x0000000f18007986 */ /* 0x0003e8000c101906 */
[----:B------:R2:W-:Y:S01]  /*05e0*/  STG.E desc[UR6][R22.64], R15 ;  /* 0x0000000f16007986 */ /* 0x0005e2000c101906 */
[----:B0-----:R-:W-:-:S04]  /*05f0*/  IMAD.WIDE R8, R29, 0x4, R24 ;  /* 0x000000041d087825 */ /* 0x001fc800078e0218 */
[C---:B------:R-:W-:Y:S01]  /*0600*/  IMAD.WIDE R10, R29.reuse, 0x4, R22 ;  /* 0x000000041d0a7825 */ /* 0x040fe200078e0216 */
[----:B------:R0:W-:Y:S03]  /*0610*/  STG.E desc[UR6][R8.64], R15 ;  /* 0x0000000f08007986 */ /* 0x0001e6000c101906 */
        /* <DEDUP_REMOVED lines=8> */
[C---:B-1----:R-:W-:Y:S01]  /*06a0*/  IMAD.WIDE R24, R29.reuse, 0x4, R20 ;  /* 0x000000041d187825 */ /* 0x042fe200078e0214 */
[----:B------:R0:W-:Y:S03]  /*06b0*/  STG.E desc[UR6][R26.64], R15 ;  /* 0x0000000f1a007986 */ /* 0x0001e6000c101906 */
[----:B--2---:R-:W-:-:S07]  /*06c0*/  IMAD.WIDE R22, R29, 0x4, R26 ;  /* 0x000000041d167825 */ /* 0x004fce00078e021a */
.L_x_6:
[----:B------:R-:W-:Y:S05]  /*06d0*/  @!P2 BRA `(.L_x_3) ;  /* 0x000000240060a947 */ /* 0x000fea0003800000 */
[----:B------:R-:W-:Y:S02]  /*06e0*/  ISETP.NE.AND P1, PT, R14, RZ, PT ;  /* 0x000000ff0e00720c */ /* 0x000fe40003f25270 */
[----:B------:R-:W-:-:S11]  /*06f0*/  ISETP.NE.AND P2, PT, R17, RZ, PT ;  /* 0x000000ff1100720c */ /* 0x000fd60003f45270 */
[----:B------:R-:W-:Y:S05]  /*0700*/  @!P1 BRA `(.L_x_7) ;  /* 0x0000000000289947 */ /* 0x000fea0003800000 */
[----:B0-----:R-:W2:Y:S01]  /*0710*/  LDC R15, c[0x0][0x3a0] ;  /* 0x0000e800ff0f7b82 */ /* 0x001ea20000000800 */
[----:B------:R-:W-:-:S05]  /*0720*/  MOV R13, 0x7fffffff ;  /* 0x7fffffff000d7802 */ /* 0x000fca0000000f00 */
[----:B------:R0:W-:Y:S04]  /*0730*/  STG.E desc[UR6][R24.64], R13 ;  /* 0x0000000d18007986 */ /* 0x0001e8000c101906 */
[----:B------:R1:W-:Y:S01]  /*0740*/  STG.E desc[UR6][R22.64], R13 ;  /* 0x0000000d16007986 */ /* 0x0003e2000c101906 */
[----:B--2---:R-:W-:-:S04]  /*0750*/  IMAD.WIDE R8, R15, 0x4, R24 ;  /* 0x000000040f087825 */ /* 0x004fc800078e0218 */
[C---:B------:R-:W-:Y:S01]  /*0760*/  IMAD.WIDE R10, R15.reuse, 0x4, R22 ;  /* 0x000000040f0a7825 */ /* 0x040fe200078e0216 */
[----:B------:R3:W-:Y:S03]  /*0770*/  STG.E desc[UR6][R8.64], R13 ;  /* 0x0000000d08007986 */ /* 0x0007e6000c101906 */
[C---:B0-----:R-:W-:Y:S01]  /*0780*/  IMAD.WIDE R24, R15.reuse, 0x4, R8 ;  /* 0x000000040f187825 */ /* 0x041fe200078e0208 */
[----:B------:R3:W-:Y:S03]  /*0790*/  STG.E desc[UR6][R10.64], R13 ;  /* 0x0000000d0a007986 */ /* 0x0007e6000c101906 */
[----:B-1----:R-:W-:-:S07]  /*07a0*/  IMAD.WIDE R22, R15, 0x4, R10 ;  /* 0x000000040f167825 */ /* 0x002fce00078e020a */
.L_x_7:
[----:B------:R-:W-:Y:S05]  /*07b0*/  @!P2 BRA `(.L_x_3) ;  /* 0x000000240028a947 */ /* 0x000fea0003800000 */
[----:B0-23--:R-:W-:-:S05]  /*07c0*/  MOV R9, 0x7fffffff ;  /* 0x7fffffff00097802 */ /* 0x00dfca0000000f00 */
[----:B------:R0:W-:Y:S04]  /*07d0*/  STG.E desc[UR6][R24.64], R9 ;  /* 0x0000000918007986 */ /* 0x0001e8000c101906 */
[----:B------:R0:W-:Y:S01]  /*07e0*/  STG.E desc[UR6][R22.64], R9 ;  /* 0x0000000916007986 */ /* 0x0001e2000c101906 */
[----:B------:R-:W-:Y:S05]  /*07f0*/  BRA `(.L_x_3) ;  /* 0x0000002400187947 */ /* 0x000fea0003800000 */
.L_x_2:
[----:B------:R-:W0:Y:S01]  /*0800*/  LDC R0, c[0x0][0x3a8] ;  /* 0x0000ea00ff007b82 */ /* 0x000e220000000800 */
[----:B------:R-:W-:-:S04]  /*0810*/  IADD3 R19, PT, PT, -R8, R9, RZ ;  /* 0x0000000908137210 */ /* 0x000fc80007ffe1ff */
[----:B0-----:R-:W-:-:S13]  /*0820*/  ISETP.GE.AND P1, PT, R19, R0, PT ;  /* 0x000000001300720c */ /* 0x001fda0003f26270 */
[----:B------:R-:W-:Y:S05]  /*0830*/  @!P1 BRA `(.L_x_8) ;  /* 0x0000001c00c09947 */ /* 0x000fea0003800000 */
[----:B------:R-:W-:Y:S01]  /*0840*/  IADD3 R15, PT, PT, R4, R8, RZ ;  /* 0x00000008040f7210 */ /* 0x000fe20007ffe0ff */
[----:B------:R-:W-:Y:S03]  /*0850*/  BSSY.RECONVERGENT B1, `(.L_x_9) ;  /* 0x000006d000017945 */ /* 0x000fe60003800200 */
[----:B------:R-:W-:-:S13]  /*0860*/  ISETP.GT.AND P1, PT, R15, RZ, PT ;  /* 0x000000ff0f00720c */ /* 0x000fda0003f24270 */
[----:B------:R-:W-:Y:S05]  /*0870*/  @!P1 BRA `(.L_x_10) ;  /* 0x0000000400a89947 */ /* 0x000fea0003800000 */
[C---:B------:R-:W-:Y:S01]  /*0880*/  ISETP.GE.U32.AND P1, PT, R15.reuse, 0x8, PT ;  /* 0x000000080f00780c */ /* 0x040fe20003f26070 */
[----:B------:R-:W-:Y:S01]  /*0890*/  BSSY.RECONVERGENT B2, `(.L_x_11) ;  /* 0x0000037000027945 */ /* 0x000fe20003800200 */
[----:B------:R-:W-:-:S11]  /*08a0*/  LOP3.LUT R14, R15, 0x7, RZ, 0xc0, !PT ;  /* 0x000000070f0e7812 */ /* 0x000fd600078ec0ff */
[----:B------:R-:W-:Y:S05]  /*08b0*/  @!P1 BRA `(.L_x_12) ;  /* 0x0000000000d09947 */ /* 0x000fea0003800000 */
[----:B------:R-:W-:Y:S01]  /*08c0*/  LOP3.LUT R31, R15, 0x7ffffff8, RZ, 0xc0, !PT ;  /* 0x7ffffff80f1f7812 */ /* 0x000fe200078ec0ff */
[----:B------:R-:W-:Y:S03]  /*08d0*/  BSSY.RECONVERGENT B3, `(.L_x_13) ;  /* 0x000002e000037945 */ /* 0x000fe60003800200 */
[----:B------:R-:W-:-:S07]  /*08e0*/  IADD3 R31, PT, PT, -R31, RZ, RZ ;  /* 0x000000ff1f1f7210 */ /* 0x000fce0007ffe1ff */
.L_x_14:
[----:B------:R-:W0:Y:S01]  /*08f0*/  LDC R30, c[0x0][0x3a0] ;  /* 0x0000e800ff1e7b82 */ /* 0x000e220000000800 */
[C---:B--2---:R-:W-:Y:S02]  /*0900*/  IADD3 R24, P2, PT, R29.reuse, R10, RZ ;  /* 0x0000000a1d187210 */ /* 0x044fe40007f5e0ff */
[----:B------:R-:W-:Y:S02]  /*0910*/  IADD3 R26, P1, PT, R29, R12, RZ ;  /* 0x0000000c1d1a7210 */ /* 0x000fe40007f3e0ff */
[C---:B------:R-:W-:Y:S02]  /*0920*/  IADD3.X R25, PT, PT, R28.reuse, R11, RZ, P2, !PT ;  /* 0x0000000b1c197210 */ /* 0x040fe400017fe4ff */
[----:B------:R-:W-:Y:S02]  /*0930*/  IADD3.X R27, PT, PT, R28, R13, RZ, P1, !PT ;  /* 0x0000000d1c1b7210 */ /* 0x000fe40000ffe4ff */
[----:B------:R-:W-:Y:S02]  /*0940*/  MOV R32, 0x7fffffff ;  /* 0x7fffffff00207802 */ /* 0x000fe40000000f00 */
[----:B------:R-:W-:-:S03]  /*0950*/  IADD3 R31, PT, PT, R31, 0x8, RZ ;  /* 0x000000081f1f7810 */ /* 0x000fc60007ffe0ff */
[----:B------:R1:W-:Y:S01]  /*0960*/  STG.E desc[UR6][R24.64], R32 ;  /* 0x0000002018007986 */ /* 0x0003e2000c101906 */
[----:B------:R-:W-:-:S03]  /*0970*/  ISETP.NE.AND P1, PT, R31, RZ, PT ;  /* 0x000000ff1f00720c */ /* 0x000fc60003f25270 */
[----:B------:R2:W-:Y:S01]  /*0980*/  STG.E desc[UR6][R26.64], R32 ;  /* 0x000000201a007986 */ /* 0x0005e2000c101906 */
[----:B0-----:R-:W-:-:S04]  /*0990*/  IMAD.WIDE R22, R30, 0x4, R24 ;  /* 0x000000041e167825 */ /* 0x001fc800078e0218 */
[C---:B------:R-:W-:Y:S01]  /*09a0*/  IMAD.WIDE R20, R30.reuse, 0x4, R26 ;  /* 0x000000041e147825 */ /* 0x040fe200078e021a */
[----:B------:R-:W-:Y:S03]  /*09b0*/  STG.E desc[UR6][R22.64], R32 ;  /* 0x0000002016007986 */ /* 0x000fe6000c101906 */
[C---:B------:R-:W-:Y:S01]  /*09c0*/  IMAD.WIDE R18, R30.reuse, 0x4, R22 ;  /* 0x000000041e127825 */ /* 0x040fe200078e0216 */
[----:B------:R0:W-:Y:S03]  /*09d0*/  STG.E desc[UR6][R20.64], R32 ;  /* 0x0000002014007986 */ /* 0x0001e6000c101906 */
[C---:B------:R-:W-:Y:S01]  /*09e0*/  IMAD.WIDE R16, R30.reuse, 0x4, R20 ;  /* 0x000000041e107825 */ /* 0x040fe200078e0214 */
[----:B------:R3:W-:Y:S03]  /*09f0*/  STG.E desc[UR6][R18.64], R32 ;  /* 0x0000002012007986 */ /* 0x0007e6000c101906 */
[C---:B-1----:R-:W-:Y:S01]  /*0a00*/  IMAD.WIDE R24, R30.reuse, 0x4, R18 ;  /* 0x000000041e187825 */ /* 0x042fe200078e0212 */
[----:B------:R1:W-:Y:S03]  /*0a10*/  STG.E desc[UR6][R16.64], R32 ;  /* 0x0000002010007986 */ /* 0x0003e6000c101906 */
[C---:B--2---:R-:W-:Y:S01]  /*0a20*/  IMAD.WIDE R26, R30.reuse, 0x4, R16 ;  /* 0x000000041e1a7825 */ /* 0x044fe200078e0210 */
[----:B------:R2:W-:Y:S03]  /*0a30*/  STG.E desc[UR6][R24.64], R32 ;  /* 0x0000002018007986 */ /* 0x0005e6000c101906 */
[C---:B0-----:R-:W-:Y:S01]  /*0a40*/  IMAD.WIDE R20, R30.reuse, 0x4, R24 ;  /* 0x000000041e147825 */ /* 0x041fe200078e0218 */
[----:B------:R0:W-:Y:S03]  /*0a50*/  STG.E desc[UR6][R26.64], R32 ;  /* 0x000000201a007986 */ /* 0x0001e6000c101906 */
[C---:B------:R-:W-:Y:S01]  /*0a60*/  IMAD.WIDE R22, R30.reuse, 0x4, R26 ;  /* 0x000000041e167825 */ /* 0x040fe200078e021a */
[----:B------:R-:W-:Y:S03]  /*0a70*/  STG.E desc[UR6][R20.64], R32 ;  /* 0x0000002014007986 */ /* 0x000fe6000c101906 */
[C---:B---3--:R-:W-:Y:S01]  /*0a80*/  IMAD.WIDE R18, R30.reuse, 0x4, R20 ;  /* 0x000000041e127825 */ /* 0x048fe200078e0214 */
[----:B------:R3:W-:Y:S03]  /*0a90*/  STG.E desc[UR6][R22.64], R32 ;  /* 0x0000002016007986 */ /* 0x0007e6000c101906 */
[C---:B-1----:R-:W-:Y:S01]  /*0aa0*/  IMAD.WIDE R16, R30.reuse, 0x4, R22 ;  /* 0x000000041e107825 */ /* 0x042fe200078e0216 */
[----:B------:R1:W-:Y:S03]  /*0ab0*/  STG.E desc[UR6][R18.64], R32 ;  /* 0x0000002012007986 */ /* 0x0003e6000c101906 */
[C---:B--2---:R-:W-:Y:S01]  /*0ac0*/  IMAD.WIDE R24, R30.reuse, 0x4, R18 ;  /* 0x000000041e187825 */ /* 0x044fe200078e0212 */
[----:B------:R2:W-:Y:S03]  /*0ad0*/  STG.E desc[UR6][R16.64], R32 ;  /* 0x0000002010007986 */ /* 0x0005e6000c101906 */
[----:B0-----:R-:W-:Y:S01]  /*0ae0*/  IMAD.WIDE R26, R30, 0x4, R16 ;  /* 0x000000041e1a7825 */ /* 0x001fe200078e0210 */
[----:B------:R2:W-:Y:S01]  /*0af0*/  STG.E desc[UR6][R24.64], R32 ;  /* 0x0000002018007986 */ /* 0x0005e2000c101906 */
[----:B---3--:R-:W-:-:S02]  /*0b00*/  MOV R22, R29 ;  /* 0x0000001d00167202 */ /* 0x008fc40000000f00 */
[C---:B------:R-:W-:Y:S01]  /*0b10*/  IMAD.WIDE R20, R30.reuse, 0x4, R24 ;  /* 0x000000041e147825 */ /* 0x040fe200078e0218 */
[----:B------:R2:W-:Y:S01]  /*0b20*/  STG.E desc[UR6][R26.64], R32 ;  /* 0x000000201a007986 */ /* 0x0005e2000c101906 */
[----:B------:R-:W-:Y:S02]  /*0b30*/  MOV R23, R28 ;  /* 0x0000001c00177202 */ /* 0x000fe40000000f00 */
[C---:B-1----:R-:W-:Y:S01]  /*0b40*/  IMAD.WIDE R18, R30.reuse, 0x4, R26 ;  /* 0x000000041e127825 */ /* 0x042fe200078e021a */
[----:B------:R2:W-:Y:S03]  /*0b50*/  STG.E desc[UR6][R20.64], R32 ;  /* 0x0000002014007986 */ /* 0x0005e6000c101906 */
[----:B------:R-:W-:Y:S01]  /*0b60*/  IMAD.WIDE R22, R30, 0x20, R22 ;  /* 0x000000201e167825 */ /* 0x000fe200078e0216 */
[----:B------:R2:W-:Y:S02]  /*0b70*/  STG.E desc[UR6][R18.64], R32 ;  /* 0x0000002012007986 */ /* 0x0005e4000c101906 */
[----:B------:R-:W-:-:S02]  /*0b80*/  MOV R29, R22 ;  /* 0x00000016001d7202 */ /* 0x000fc40000000f00 */
[----:B------:R-:W-:Y:S01]  /*0b90*/  MOV R28, R23 ;  /* 0x00000017001c7202 */ /* 0x000fe20000000f00 */
[----:B------:R-:W-:Y:S06]  /*0ba0*/  @P1 BRA `(.L_x_14) ;  /* 0xfffffffc00501947 */ /* 0x000fec000383ffff */
[----:B------:R-:W-:Y:S05]  /*0bb0*/  BSYNC.RECONVERGENT B3 ;  /* 0x0000000000037941 */ /* 0x000fea0003800200 */
.L_x_13:
[C---:B------:R-:W-:Y:S02]  /*0bc0*/  IADD3 R22, P1, PT, R29.reuse, R12, RZ ;  /* 0x0000000c1d167210 */ /* 0x040fe40007f3e0ff */
[----:B--2---:R-:W-:Y:S02]  /*0bd0*/  IADD3 R24, P2, PT, R29, R10, RZ ;  /* 0x0000000a1d187210 */ /* 0x004fe40007f5e0ff */
[C---:B------:R-:W-:Y:S02]  /*0be0*/  IADD3.X R23, PT, PT, R28.reuse, R13, RZ, P1, !PT ;  /* 0x0000000d1c177210 */ /* 0x040fe40000ffe4ff */
[----:B------:R-:W-:-:S09]  /*0bf0*/  IADD3.X R25, PT, PT, R28, R11, RZ, P2, !PT ;  /* 0x0000000b1c197210 */ /* 0x000fd200017fe4ff */
.L_x_12:
[----:B------:R-:W-:Y:S05]  /*0c00*/  BSYNC.RECONVERGENT B2 ;  /* 0x0000000000027941 */ /* 0x000fea0003800200 */
.L_x_11:
[----:B------:R-:W-:-:S13]  /*0c10*/  ISETP.NE.AND P1, PT, R14, RZ, PT ;  /* 0x000000ff0e00720c */ /* 0x000fda0003f25270 */
[----:B------:R-:W-:Y:S05]  /*0c20*/  @!P1 BRA `(.L_x_10) ;  /* 0x0000000000bc9947 */ /* 0x000fea0003800000 */
[----:B------:R-:W-:Y:S01]  /*0c30*/  ISETP.GE.U32.AND P1, PT, R14, 0x4, PT ;  /* 0x000000040e00780c */ /* 0x000fe20003f26070 */
[----:B------:R-:W-:Y:S01]  /*0c40*/  BSSY.RECONVERGENT B2, `(.L_x_15) ;  /* 0x0000016000027945 */ /* 0x000fe20003800200 */
[----:B------:R-:W-:-:S04]  /*0c50*/  LOP3.LUT R28, R15, 0x3, RZ, 0xc0, !PT ;  /* 0x000000030f1c7812 */ /* 0x000fc800078ec0ff */
[----:B------:R-:W-:-:S07]  /*0c60*/  ISETP.NE.AND P2, PT, R28, RZ, PT ;  /* 0x000000ff1c00720c */ /* 0x000fce0003f45270 */
[----:B------:R-:W-:Y:S06]  /*0c70*/  @!P1 BRA `(.L_x_16) ;  /* 0x0000000000489947 */ /* 0x000fec0003800000 */
[----:B------:R-:W0:Y:S01]  /*0c80*/  LDC R31, c[0x0][0x3a0] ;  /* 0x0000e800ff1f7b82 */ /* 0x000e220000000800 */
        /* <DEDUP_REMOVED lines=17> */
.L_x_16:
[----:B------:R-:W-:Y:S05]  /*0da0*/  BSYNC.RECONVERGENT B2 ;  /* 0x0000000000027941 */ /* 0x000fea0003800200 */
.L_x_15:
[----:B------:R-:W-:Y:S05]  /*0db0*/  @!P2 BRA `(.L_x_10) ;  /* 0x000000000058a947 */ /* 0x000fea0003800000 */
[----:B0-----:R-:W-:Y:S01]  /*0dc0*/  LOP3.LUT R10, R15, 0x1, RZ, 0xc0, !PT ;  /* 0x000000010f0a7812 */ /* 0x001fe200078ec0ff */
[----:B------:R-:W-:Y:S01]  /*0dd0*/  BSSY.RECONVERGENT B2, `(.L_x_17) ;  /* 0x0000010000027945 */ /* 0x000fe20003800200 */
[----:B------:R-:W-:Y:S02]  /*0de0*/  ISETP.NE.AND P1, PT, R28, 0x1, PT ;  /* 0x000000011c00780c */ /* 0x000fe40003f25270 */
[----:B------:R-:W-:-:S13]  /*0df0*/  ISETP.NE.U32.AND P2, PT, R10, 0x1, PT ;  /* 0x000000010a00780c */ /* 0x000fda0003f45070 */
[----:B------:R-:W0:Y:S01]  /*0e00*/  @!P2 LDC R27, c[0x0][0x3a0] ;  /* 0x0000e800ff1bab82 */ /* 0x000e220000000800 */
[----:B------:R-:W-:Y:S01]  /*0e10*/  @!P2 MOV R21, 0x7fffffff ;  /* 0x7fffffff0015a802 */ /* 0x000fe20000000f00 */
[----:B------:R-:W-:Y:S06]  /*0e20*/  @!P1 BRA `(.L_x_18) ;  /* 0x0000000000289947 */ /* 0x000fec0003800000 */
[----:B------:R-:W1:Y:S01]  /*0e30*/  LDC R19, c[0x0][0x3a0] ;  /* 0x0000e800ff137b82 */ /* 0x000e620000000800 */
[----:B------:R-:W-:-:S05]  /*0e40*/  MOV R17, 0x7fffffff ;  /* 0x7fffffff00117802 */ /* 0x000fca0000000f00 */
[----:B------:R2:W-:Y:S04]  /*0e50*/  STG.E desc[UR6][R24.64], R17 ;  /* 0x0000001118007986 */ /* 0x0005e8000c101906 */
[----:B------:R3:W-:Y:S01]  /*0e60*/  STG.E desc[UR6][R22.64], R17 ;  /* 0x0000001116007986 */ /* 0x0007e2000c101906 */
[----:B-1----:R-:W-:-:S04]  /*0e70*/  IMAD.WIDE R10, R19, 0x4, R24 ;  /* 0x00000004130a7825 */ /* 0x002fc800078e0218 */
[C---:B------:R-:W-:Y:S01]  /*0e80*/  IMAD.WIDE R12, R19.reuse, 0x4, R22 ;  /* 0x00000004130c7825 */ /* 0x040fe200078e0216 */
[----:B------:R1:W-:Y:S03]  /*0e90*/  STG.E desc[UR6][R10.64], R17 ;  /* 0x000000110a007986 */ /* 0x0003e6000c101906 */
[C---:B--2---:R-:W-:Y:S01]  /*0ea0*/  IMAD.WIDE R24, R19.reuse, 0x4, R10 ;  /* 0x0000000413187825 */ /* 0x044fe200078e020a */
[----:B------:R1:W-:Y:S03]  /*0eb0*/  STG.E desc[UR6][R12.64], R17 ;  /* 0x000000110c007986 */ /* 0x0003e6000c101906 */
[----:B---3--:R-:W-:-:S07]  /*0ec0*/  IMAD.WIDE R22, R19, 0x4, R12 ;  /* 0x0000000413167825 */ /* 0x008fce00078e020c */
.L_x_18:
[----:B------:R-:W-:Y:S05]  /*0ed0*/  BSYNC.RECONVERGENT B2 ;  /* 0x0000000000027941 */ /* 0x000fea0003800200 */
.L_x_17:
[----:B------:R0:W-:Y:S04]  /*0ee0*/  @!P2 STG.E desc[UR6][R24.64], R21 ;  /* 0x000000151800a986 */ /* 0x0001e8000c101906 */
[----:B------:R2:W-:Y:S01]  /*0ef0*/  @!P2 STG.E desc[UR6][R22.64], R21 ;  /* 0x000000151600a986 */ /* 0x0005e2000c101906 */
[----:B0-----:R-:W-:-:S04]  /*0f00*/  @!P2 IMAD.WIDE R24, R27, 0x4, R24 ;  /* 0x000000041b18a825 */ /* 0x001fc800078e0218 */
[----:B--2---:R-:W-:-:S07]  /*0f10*/  @!P2 IMAD.WIDE R22, R27, 0x4, R22 ;  /* 0x000000041b16a825 */ /* 0x004fce00078e0216 */
.L_x_10:
[----:B------:R-:W-:Y:S05]  /*0f20*/  BSYNC.RECONVERGENT B1 ;  /* 0x0000000000017941 */ /* 0x000fea0003800200 */
.L_x_9:
[----:B------:R-:W-:-:S13]  /*0f30*/  ISETP.NE.AND P1, PT, R8, RZ, PT ;  /* 0x000000ff0800720c */ /* 0x000fda0003f25270 */
[----:B------:R-:W-:Y:S05]  /*0f40*/  @!P1 BRA `(.L_x_19) ;  /* 0x0000000000e89947 */ /* 0x000fea0003800000 */
[----:B------:R-:W-:-:S13]  /*0f50*/  ISETP.GE.AND P1, PT, R15, R9, PT ;  /* 0x000000090f00720c */ /* 0x000fda0003f26270 */
[----:B------:R-:W-:Y:S05]  /*0f60*/  @P1 BRA `(.L_x_3) ;  /* 0x0000001c003c1947 */ /* 0x000fea0003800000 */
[----:B0-----:R-:W0:Y:S01]  /*0f70*/  LDC.64 R20, c[0x0][0x380] ;  /* 0x0000e000ff147b82 */ /* 0x001e220000000a00 */
[----:B------:R-:W2:Y:S01]  /*0f80*/  LDCU UR4, c[0x0][0x3a0] ;  /* 0x00007400ff0477ac */ /* 0x000ea20008000800 */
[----:B------:R-:W-:Y:S01]  /*0f90*/  IADD3 R0, PT, PT, R15, -R0, RZ ;  /* 0x800000000f007210 */ /* 0x000fe20007ffe0ff */
[----:B------:R-:W-:Y:S05]  /*0fa0*/  BSSY.RECONVERGENT B2, `(.L_x_20) ;  /* 0x0000033000027945 */ /* 0x000fea0003800200 */
[----:B------:R-:W3:Y:S08]  /*0fb0*/  LDC.64 R18, c[0x0][0x388] ;  /* 0x0000e200ff127b82 */ /* 0x000ef00000000a00 */
[----:B-1----:R-:W1:Y:S01]  /*0fc0*/  LDC.64 R16, c[0x0][0x390] ;  /* 0x0000e400ff107b82 */ /* 0x002e620000000a00 */
[----:B--2---:R-:W-:-:S02]  /*0fd0*/  IMAD R14, R0, UR4, R7 ;  /* 0x00000004000e7c24 */ /* 0x004fc4000f8e0207 */
[----:B------:R-:W-:-:S05]  /*0fe0*/  IMAD R11, R15, UR4, R7 ;  /* 0x000000040f0b7c24 */ /* 0x000fca000f8e0207 */
[----:B------:R-:W2:Y:S02]  /*0ff0*/  LDC.64 R12, c[0x0][0x3a0] ;  /* 0x0000e800ff0c7b82 */ /* 0x000ea40000000a00 */
.L_x_25:
[----:B0-----:R-:W-:-:S04]  /*1000*/  IMAD.WIDE R8, R11, 0x4, R20 ;  /* 0x000000040b087825 */ /* 0x001fc800078e0214 */
[----:B------:R-:W-:Y:S02]  /*1010*/  IMAD.WIDE R26, R14, 0x4, R20 ;  /* 0x000000040e1a7825 */ /* 0x000fe400078e0214 */
[----:B------:R-:W4:Y:S04]  /*1020*/  LDG.E.CONSTANT R8, desc[UR6][R8.64] ;  /* 0x0000000608087981 */ /* 0x000f28000c1e9900 */
[----:B------:R-:W4:Y:S01]  /*1030*/  LDG.E.CONSTANT R27, desc[UR6][R26.64] ;  /* 0x000000061a1b7981 */ /* 0x000f22000c1e9900 */
[----:B------:R-:W-:Y:S01]  /*1040*/  BSSY.RECONVERGENT B3, `(.L_x_21) ;  /* 0x000000e000037945 */ /* 0x000fe20003800200 */
[----:B----4-:R-:W-:-:S05]  /*1050*/  FADD R29, R8, -R27 ;  /* 0x8000001b081d7221 */ /* 0x010fca0000000000 */
[----:B------:R-:W-:-:S04]  /*1060*/  IADD3 R0, PT, PT, R29, 0x1800000, RZ ;  /* 0x018000001d007810 */ /* 0x000fc80007ffe0ff */
[----:B------:R-:W-:-:S04]  /*1070*/  LOP3.LUT R0, R0, 0x7f800000, RZ, 0xc0, !PT ;  /* 0x7f80000000007812 */ /* 0x000fc800078ec0ff */
[----:B------:R-:W-:-:S13]  /*1080*/  ISETP.GT.U32.AND P1, PT, R0, 0x1ffffff, PT ;  /* 0x01ffffff0000780c */ /* 0x000fda0003f24070 */
[----:B------:R-:W-:Y:S05]  /*1090*/  @P1 BRA `(.L_x_22) ;  /* 0x0000000000101947 */ /* 0x000fea0003800000 */
[----:B------:R-:W-:Y:S02]  /*10a0*/  MOV R0, R29 ;  /* 0x0000001d00007202 */ /* 0x000fe40000000f00 */
[----:B------:R-:W-:-:S07]  /*10b0*/  MOV R8, 0x10d0 ;  /* 0x000010d000087802 */ /* 0x000fce0000000f00 */
[----:B-123--:R-:W-:Y:S05]  /*10c0*/  CALL.REL.NOINC `($__internal_0_$__cuda_sm20_rcp_rn_f32_slowpath) ;  /* 0x0000004000207944 */ /* 0x00efea0003c00000 */
[----:B------:R-:W-:Y:S05]  /*10d0*/  BRA `(.L_x_23) ;  /* 0x0000000000107947 */ /* 0x000fea0003800000 */
.L_x_22:
[----:B------:R-:W0:Y:S02]  /*10e0*/  MUFU.RCP R0, R29 ;  /* 0x0000001d00007308 */ /* 0x000e240000001000 */
[----:B0-----:R-:W-:-:S04]  /*10f0*/  FFMA R8, R29, R0, -1 ;  /* 0xbf8000001d087423 */ /* 0x001fc80000000000 */
[----:B------:R-:W-:-:S04]  /*1100*/  FADD.FTZ R9, -R8, -RZ ;  /* 0x800000ff08097221 */ /* 0x000fc80000010100 */
[----:B------:R-:W-:-:S07]  /*1110*/  FFMA R0, R0, R9, R0 ;  /* 0x0000000900007223 */ /* 0x000fce0000000000 */
.L_x_23:
[----:B------:R-:W-:Y:S05]  /*1120*/  BSYNC.RECONVERGENT B3 ;  /* 0x0000000000037941 */ /* 0x000fea0003800200 */
.L_x_21:
[----:B---3--:R-:W-:-:S04]  /*1130*/  IMAD.WIDE R30, R11, 0x4, R18 ;  /* 0x000000040b1e7825 */ /* 0x008fc800078e0212 */
[C---:B------:R-:W-:Y:S02]  /*1140*/  IMAD.WIDE R8, R14.reuse, 0x4, R18 ;  /* 0x000000040e087825 */ /* 0x040fe400078e0212 */
[----:B------:R-:W3:Y:S02]  /*1150*/  LDG.E.CONSTANT R30, desc[UR6][R30.64] ;  /* 0x000000061e1e7981 */ /* 0x000ee4000c1e9900 */
[--C-:B-1----:R-:W-:Y:S02]  /*1160*/  IMAD.WIDE R26, R11, 0x4, R16.reuse ;  /* 0x000000040b1a7825 */ /* 0x102fe400078e0210 */
[----:B------:R-:W3:Y:S02]  /*1170*/  LDG.E.CONSTANT R9, desc[UR6][R8.64] ;  /* 0x0000000608097981 */ /* 0x000ee4000c1e9900 */
[----:B------:R-:W-:Y:S02]  /*1180*/  IMAD.WIDE R28, R14, 0x4, R16 ;  /* 0x000000040e1c7825 */ /* 0x000fe400078e0210 */
[----:B------:R-:W4:Y:S04]  /*1190*/  LDG.E.CONSTANT R26, desc[UR6][R26.64] ;  /* 0x000000061a1a7981 */ /* 0x000f28000c1e9900 */
[----:B------:R-:W4:Y:S01]  /*11a0*/  LDG.E.CONSTANT R29, desc[UR6][R28.64] ;  /* 0x000000061c1d7981 */ /* 0x000f22000c1e9900 */
[----:B------:R-:W-:-:S04]  /*11b0*/  IADD3 R15, PT, PT, R15, 0x1, RZ ;  /* 0x000000010f0f7810 */ /* 0x000fc80007ffe0ff */
[----:B--2---:R-:W-:Y:S02]  /*11c0*/  ISETP.NE.AND P1, PT, R15, R13, PT ;  /* 0x0000000d0f00720c */ /* 0x004fe40003f25270 */
[-C--:B------:R-:W-:Y:S02]  /*11d0*/  IADD3 R11, PT, PT, R11, R12.reuse, RZ ;  /* 0x0000000c0b0b7210 */ /* 0x080fe40007ffe0ff */
[----:B------:R-:W-:Y:S01]  /*11e0*/  IADD3 R14, PT, PT, R14, R12, RZ ;  /* 0x0000000c0e0e7210 */ /* 0x000fe20007ffe0ff */
[----:B---3--:R-:W-:-:S04]  /*11f0*/  FADD R33, R30, -R9 ;  /* 0x800000091e217221 */ /* 0x008fc80000000000 */
[----:B------:R-:W-:Y:S01]  /*1200*/  FMUL R33, R33, R0 ;  /* 0x0000000021217220 */ /* 0x000fe20000400000 */
[----:B----4-:R-:W-:-:S04]  /*1210*/  FADD R35, R26, -R29 ;  /* 0x8000001d1a237221 */ /* 0x010fc80000000000 */
[----:B------:R-:W-:Y:S01]  /*1220*/  FMUL R35, R35, R0 ;  /* 0x0000000023237220 */ /* 0x000fe20000400000 */
[----:B------:R0:W-:Y:S04]  /*1230*/  STG.E desc[UR6][R24.64], R33 ;  /* 0x0000002118007986 */ /* 0x0001e8000c101906 */
[----:B------:R0:W-:Y:S01]  /*1240*/  STG.E desc[UR6][R22.64], R35 ;  /* 0x0000002316007986 */ /* 0x0001e2000c101906 */
[----:B------:R-:W-:-:S04]  /*1250*/  IMAD.WIDE R8, R12, 0x4, R24 ;  /* 0x000000040c087825 */ /* 0x000fc800078e0218 */
[----:B------:R-:W-:Y:S01]  /*1260*/  IMAD.WIDE R26, R12, 0x4, R22 ;  /* 0x000000040c1a7825 */ /* 0x000fe200078e0216 */
[----:B------:R-:W-:Y:S06]  /*1270*/  @!P1 BRA `(.L_x_24) ;  /* 0x0000000000149947 */ /* 0x000fec0003800000 */
[----:B0-----:R-:W-:Y:S02]  /*1280*/  MOV R24, R8 ;  /* 0x0000000800187202 */ /* 0x001fe40000000f00 */
[----:B------:R-:W-:Y:S02]  /*1290*/  MOV R25, R9 ;  /* 0x0000000900197202 */ /* 0x000fe40000000f00 */
[----:B------:R-:W-:Y:S02]  /*12a0*/  MOV R22, R26 ;  /* 0x0000001a00167202 */ /* 0x000fe40000000f00 */
[----:B------:R-:W-:Y:S01]  /*12b0*/  MOV R23, R27 ;  /* 0x0000001b00177202 */ /* 0x000fe20000000f00 */
[----:B------:R-:W-:Y:S06]  /*12c0*/  BRA `(.L_x_25) ;  /* 0xfffffffc004c7947 */ /* 0x000fec000383ffff */
.L_x_24:
[----:B------:R-:W-:Y:S05]  /*12d0*/  BSYNC.RECONVERGENT B2 ;  /* 0x0000000000027941 */ /* 0x000fea0003800200 */
.L_x_20:
[----:B------:R-:W-:Y:S05]  /*12e0*/  BRA `(.L_x_3) ;  /* 0x00000018005c7947 */ /* 0x000fea0003800000 */
.L_x_19:
[----:B------:R-:W2:Y:S01]  /*12f0*/  LDC.64 R8, c[0x0][0x380] ;  /* 0x0000e000ff087b82 */ /* 0x000ea20000000a00 */
[----:B------:R-:W0:Y:S02]  /*1300*/  LDCU UR4, c[0x0][0x3a0] ;  /* 0x00007400ff0477ac */ /* 0x000e240008000800 */
[----:B01----:R-:W-:-:S04]  /*1310*/  IMAD R11, R4, UR4, R7 ;  /* 0x00000004040b7c24 */ /* 0x003fc8000f8e0207 */
[----:B--2---:R-:W-:-:S05]  /*1320*/  IMAD.WIDE R8, R11, 0x4, R8 ;  /* 0x000000040b087825 */ /* 0x004fca00078e0208 */
[----:B------:R-:W2:Y:S01]  /*1330*/  LDG.E.CONSTANT R13, desc[UR6][R8.64] ;  /* 0x00000006080d7981 */ /* 0x000ea2000c1e9900 */
[----:B------:R-:W-:Y:S01]  /*1340*/  IADD3 R0, PT, PT, R5, -R0, RZ ;  /* 0x8000000005007210 */ /* 0x000fe20007ffe0ff */
[----:B------:R-:W-:Y:S01]  /*1350*/  BSSY.RECONVERGENT B2, `(.L_x_26) ;  /* 0x000000f000027945 */ /* 0x000fe20003800200 */
[----:B------:R-:W-:Y:S02]  /*1360*/  MOV R28, R11 ;  /* 0x0000000b001c7202 */ /* 0x000fe40000000f00 */
[----:B------:R-:W-:Y:S02]  /*1370*/  ISETP.GE.U32.AND P4, PT, R0, 0x3, PT ;  /* 0x000000030000780c */ /* 0x000fe40003f86070 */
[----:B--2---:R-:W-:-:S04]  /*1380*/  IADD3 R10, PT, PT, R13, 0x1800000, RZ ;  /* 0x018000000d0a7810 */ /* 0x004fc80007ffe0ff */
[----:B------:R-:W-:-:S04]  /*1390*/  LOP3.LUT R10, R10, 0x7f800000, RZ, 0xc0, !PT ;  /* 0x7f8000000a0a7812 */ /* 0x000fc800078ec0ff */
[----:B------:R-:W-:-:S13]  /*13a0*/  ISETP.GT.U32.AND P1, PT, R10, 0x1ffffff, PT ;  /* 0x01ffffff0a00780c */ /* 0x000fda0003f24070 */
[----:B------:R-:W-:Y:S05]  /*13b0*/  @P1 BRA `(.L_x_27) ;  /* 0x0000000000101947 */ /* 0x000fea0003800000 */
[----:B------:R-:W-:Y:S02]  /*13c0*/  MOV R0, R13 ;  /* 0x0000000d00007202 */ /* 0x000fe40000000f00 */
[----:B------:R-:W-:-:S07]  /*13d0*/  MOV R8, 0x13f0 ;  /* 0x000013f000087802 */ /* 0x000fce0000000f00 */
[----:B------:R-:W-:Y:S05]  /*13e0*/  CALL.REL.NOINC `($__internal_0_$__cuda_sm20_rcp_rn_f32_slowpath) ;  /* 0x0000003c00587944 */ /* 0x000fea0003c00000 */
[----:B------:R-:W-:Y:S05]  /*13f0*/  BRA `(.L_x_28) ;  /* 0x0000000000107947 */ /* 0x000fea0003800000 */
.L_x_27:
[----:B------:R-:W0:Y:S02]  /*1400*/  MUFU.RCP R0, R13 ;  /* 0x0000000d00007308 */ /* 0x000e240000001000 */
[----:B0-----:R-:W-:-:S04]  /*1410*/  FFMA R8, R13, R0, -1 ;  /* 0xbf8000000d087423 */ /* 0x001fc80000000000 */
[----:B------:R-:W-:-:S04]  /*1420*/  FADD.FTZ R9, -R8, -RZ ;  /* 0x800000ff08097221 */ /* 0x000fc80000010100 */
[----:B------:R-:W-:-:S07]  /*1430*/  FFMA R0, R0, R9, R0 ;  /* 0x0000000900007223 */ /* 0x000fce0000000000 */
.L_x_28:
[----:B------:R-:W-:Y:S05]  /*1440*/  BSYNC.RECONVERGENT B2 ;  /* 0x0000000000027941 */ /* 0x000fea0003800200 */
.L_x_26:
[----:B------:R-:W0:Y:S08]  /*1450*/  LDC.64 R8, c[0x0][0x388] ;  /* 0x0000e200ff087b82 */ /* 0x000e300000000a00 */
[----:B------:R-:W1:Y:S01]  /*1460*/  LDC.64 R12, c[0x0][0x390] ;  /* 0x0000e400ff0c7b82 */ /* 0x000e620000000a00 */
[----:B0-----:R-:W-:-:S06]  /*1470*/  IMAD.WIDE R8, R11, 0x4, R8 ;  /* 0x000000040b087825 */ /* 0x001fcc00078e0208 */
[----:B------:R-:W2:Y:S01]  /*1480*/  LDG.E.CONSTANT R9, desc[UR6][R8.64] ;  /* 0x0000000608097981 */ /* 0x000ea2000c1e9900 */
[----:B-1----:R-:W-:-:S06]  /*1490*/  IMAD.WIDE R12, R11, 0x4, R12 ;  /* 0x000000040b0c7825 */ /* 0x002fcc00078e020c */
[----:B------:R-:W3:Y:S01]  /*14a0*/  LDG.E.CONSTANT R13, desc[UR6][R12.64] ;  /* 0x000000060c0d7981 */ /* 0x000ee2000c1e9900 */
[----:B------:R-:W-:Y:S01]  /*14b0*/  MOV R11, R7 ;  /* 0x00000007000b7202 */ /* 0x000fe20000000f00 */
[-C--:B--2---:R-:W-:Y:S01]  /*14c0*/  FMUL R15, R9, R0.reuse ;  /* 0x00000000090f7220 */ /* 0x084fe20000400000 */
[----:B---3--:R-:W-:-:S04]  /*14d0*/  FMUL R17, R13, R0 ;  /* 0x000000000d117220 */ /* 0x008fc80000400000 */
[----:B------:R0:W-:Y:S04]  /*14e0*/  STG.E desc[UR6][R24.64], R15 ;  /* 0x0000000f18007986 */ /* 0x0001e8000c101906 */
[----:B------:R0:W-:Y:S01]  /*14f0*/  STG.E desc[UR6][R22.64], R17 ;  /* 0x0000001116007986 */ /* 0x0001e2000c101906 */
[----:B------:R-:W-:Y:S05]  /*1500*/  @!P4 BRA `(.L_x_29) ;  /* 0x000000080078c947 */ /* 0x000fea0003800000 */
[----:B------:R-:W-:Y:S01]  /*1510*/  HFMA2 R26, -RZ, RZ, 0, 0 ;  /* 0x00000000ff1a7431 */ /* 0x000fe200000001ff */
[----:B------:R-:W-:-:S07]  /*1520*/  MOV R11, R7 ;  /* 0x00000007000b7202 */ /* 0x000fce0000000f00 */
.L_x_42:
[----:B0-----:R-:W0:Y:S08]  /*1530*/  LDC R15, c[0x0][0x3a0] ;  /* 0x0000e800ff0f7b82 */ /* 0x001e300000000800 */
[----:B-1----:R-:W1:Y:S01]  /*1540*/  LDC.64 R18, c[0x0][0x380] ;  /* 0x0000e000ff127b82 */ /* 0x002e620000000a00 */
[----:B0-----:R-:W-:Y:S01]  /*1550*/  IADD3 R28, PT, PT, R28, R15, RZ ;  /* 0x0000000f1c1c7210 */ /* 0x001fe20007ffe0ff */
[----:B-1----:R-:W-:-:S04]  /*1560*/  IMAD.WIDE R20, R11, 0x4, R18 ;  /* 0x000000040b147825 */ /* 0x002fc800078e0212 */
[----:B------:R-:W-:Y:S01]  /*1570*/  IMAD.WIDE R18, R28, 0x4, R18 ;  /* 0x000000041c127825 */ /* 0x000fe200078e0212 */
[----:B------:R-:W2:Y:S04]  /*1580*/  LDG.E.CONSTANT R9, desc[UR6][R20.64] ;  /* 0x0000000614097981 */ /* 0x000ea8000c1e9900 */
[----:B------:R-:W2:Y:S01]  /*1590*/  LDG.E.CONSTANT R0, desc[UR6][R18.64] ;  /* 0x0000000612007981 */ /* 0x000ea2000c1e9900 */
[----:B------:R-:W-:Y:S01]  /*15a0*/  BSSY.RECONVERGENT B2, `(.L_x_30) ;  /* 0x0000010000027945 */ /* 0x000fe20003800200 */
[----:B------:R-:W-:-:S04]  /*15b0*/  IMAD.WIDE R22, R15, 0x4, R22 ;  /* 0x000000040f167825 */ /* 0x000fc800078e0216 */
[----:B------:R-:W-:-:S04]  /*15c0*/  IMAD.WIDE R24, R15, 0x4, R24 ;  /* 0x000000040f187825 */ /* 0x000fc800078e0218 */
[----:B--2---:R-:W-:-:S05]  /*15d0*/  FADD R13, R0, -R9 ;  /* 0x80000009000d7221 */ /* 0x004fca0000000000 */
[----:B------:R-:W-:-:S04]  /*15e0*/  IADD3 R0, PT, PT, R13, 0x1800000, RZ ;  /* 0x018000000d007810 */ /* 0x000fc80007ffe0ff */
[----:B------:R-:W-:-:S04]  /*15f0*/  LOP3.LUT R0, R0, 0x7f800000, RZ, 0xc0, !PT ;  /* 0x7f80000000007812 */ /* 0x000fc800078ec0ff */
[----:B------:R-:W-:-:S13]  /*1600*/  ISETP.GT.U32.AND P1, PT, R0, 0x1ffffff, PT ;  /* 0x01ffffff0000780c */ /* 0x000fda0003f24070 */
[----:B------:R-:W-:Y:S05]  /*1610*/  @P1 BRA `(.L_x_31) ;  /* 0x0000000000101947 */ /* 0x000fea0003800000 */
[----:B------:R-:W-:Y:S02]  /*1620*/  MOV R0, R13 ;  /* 0x0000000d00007202 */ /* 0x000fe40000000f00 */
[----:B------:R-:W-:-:S07]  /*1630*/  MOV R8, 0x1650 ;  /* 0x0000165000087802 */ /* 0x000fce0000000f00 */
[----:B------:R-:W-:Y:S05]  /*1640*/  CALL.REL.NOINC `($__internal_0_$__cuda_sm20_rcp_rn_f32_slowpath) ;  /* 0x0000003800c07944 */ /* 0x000fea0003c00000 */
[----:B------:R-:W-:Y:S05]  /*1650*/  BRA `(.L_x_32) ;  /* 0x0000000000107947 */ /* 0x000fea0003800000 */
.L_x_31:
[----:B------:R-:W0:Y:S02]  /*1660*/  MUFU.RCP R0, R13 ;  /* 0x0000000d00007308 */ /* 0x000e240000001000 */
[----:B0-----:R-:W-:-:S04]  /*1670*/  FFMA R8, R13, R0, -1 ;  /* 0xbf8000000d087423 */ /* 0x001fc80000000000 */
[----:B------:R-:W-:-:S04]  /*1680*/  FADD.FTZ R9, -R8, -RZ ;  /* 0x800000ff08097221 */ /* 0x000fc80000010100 */
[----:B------:R-:W-:-:S07]  /*1690*/  FFMA R0, R0, R9, R0 ;  /* 0x0000000900007223 */ /* 0x000fce0000000000 */
.L_x_32:
[----:B------:R-:W-:Y:S05]  /*16a0*/  BSYNC.RECONVERGENT B2 ;  /* 0x0000000000027941 */ /* 0x000fea0003800200 */
.L_x_30:
[----:B------:R-:W0:Y:S08]  /*16b0*/  LDC.64 R12, c[0x0][0x388] ;  /* 0x0000e200ff0c7b82 */ /* 0x000e300000000a00 */
[----:B------:R-:W1:Y:S08]  /*16c0*/  LDC.64 R16, c[0x0][0x390] ;  /* 0x0000e400ff107b82 */ /* 0x000e700000000a00 */
[----:B------:R-:W2:Y:S01]  /*16d0*/  LDC R27, c[0x0][0x3a0] ;  /* 0x0000e800ff1b7b82 */ /* 0x000ea20000000800 */
[----:B0-----:R-:W-:-:S04]  /*16e0*/  IMAD.WIDE R32, R28, 0x4, R12 ;  /* 0x000000041c207825 */ /* 0x001fc800078e020c */
[C---:B------:R-:W-:Y:S01]  /*16f0*/  IMAD.WIDE R12, R11.reuse, 0x4, R12 ;  /* 0x000000040b0c7825 */ /* 0x040fe200078e020c */
[----:B------:R-:W3:Y:S03]  /*1700*/  LDG.E.CONSTANT R10, desc[UR6][R32.64] ;  /* 0x00000006200a7981 */ /* 0x000ee6000c1e9900 */
[--C-:B-1----:R-:W-:Y:S01]  /*1710*/  IMAD.WIDE R14, R28, 0x4, R16.reuse ;  /* 0x000000041c0e7825 */ /* 0x102fe200078e0210 */
[----:B------:R-:W3:Y:S03]  /*1720*/  LDG.E.CONSTANT R29, desc[UR6][R12.64] ;  /* 0x000000060c1d7981 */ /* 0x000ee6000c1e9900 */
[----:B------:R-:W-:Y:S01]  /*1730*/  IMAD.WIDE R16, R11, 0x4, R16 ;  /* 0x000000040b107825 */ /* 0x000fe200078e0210 */
[----:B------:R-:W4:Y:S03]  /*1740*/  LDG.E.CONSTANT R9, desc[UR6][R14.64] ;  /* 0x000000060e097981 */ /* 0x000f26000c1e9900 */
[C---:B--2---:R-:W-:Y:S01]  /*1750*/  IMAD.WIDE R18, R27.reuse, 0x4, R18 ;  /* 0x000000041b127825 */ /* 0x044fe200078e0212 */
[----:B------:R-:W4:Y:S03]  /*1760*/  LDG.E.CONSTANT R8, desc[UR6][R16.64] ;  /* 0x0000000610087981 */ /* 0x000f26000c1e9900 */
[----:B------:R-:W-:Y:S01]  /*1770*/  IMAD.WIDE R20, R27, 0x4, R20 ;  /* 0x000000041b147825 */ /* 0x000fe200078e0214 */
[----:B------:R-:W2:Y:S04]  /*1780*/  LDG.E.CONSTANT R30, desc[UR6][R18.64] ;  /* 0x00000006121e7981 */ /* 0x000ea8000c1e9900 */
[----:B------:R-:W2:Y:S01]  /*1790*/  LDG.E.CONSTANT R31, desc[UR6][R20.64] ;  /* 0x00000006141f7981 */ /* 0x000ea2000c1e9900 */
[----:B------:R-:W-:Y:S01]  /*17a0*/  BSSY.RECONVERGENT B2, `(.L_x_33) ;  /* 0x0000016000027945 */ /* 0x000fe20003800200 */
[----:B---3--:R-:W-:-:S04]  /*17b0*/  FADD R29, R10, -R29 ;  /* 0x8000001d0a1d7221 */ /* 0x008fc80000000000 */
[----:B------:R-:W-:Y:S01]  /*17c0*/  FMUL R29, R29, R0 ;  /* 0x000000001d1d7220 */ /* 0x000fe20000400000 */
[----:B----4-:R-:W-:-:S04]  /*17d0*/  FADD R9, R9, -R8 ;  /* 0x8000000809097221 */ /* 0x010fc80000000000 */
[----:B------:R-:W-:Y:S01]  /*17e0*/  FMUL R9, R9, R0 ;  /* 0x0000000009097220 */ /* 0x000fe20000400000 */
[----:B--2---:R-:W-:-:S05]  /*17f0*/  FADD R31, R30, -R31 ;  /* 0x8000001f1e1f7221 */ /* 0x004fca0000000000 */
[----:B------:R-:W-:-:S04]  /*1800*/  IADD3 R0, PT, PT, R31, 0x1800000, RZ ;  /* 0x018000001f007810 */ /* 0x000fc80007ffe0ff */
[----:B------:R-:W-:-:S04]  /*1810*/  LOP3.LUT R0, R0, 0x7f800000, RZ, 0xc0, !PT ;  /* 0x7f80000000007812 */ /* 0x000fc800078ec0ff */
[----:B------:R-:W-:Y:S01]  /*1820*/  ISETP.GT.U32.AND P1, PT, R0, 0x1ffffff, PT ;  /* 0x01ffffff0000780c */ /* 0x000fe20003f24070 */
[----:B------:R0:W-:Y:S04]  /*1830*/  STG.E desc[UR6][R24.64], R29 ;  /* 0x0000001d18007986 */ /* 0x0001e8000c101906 */
[----:B------:R1:W-:Y:S01]  /*1840*/  STG.E desc[UR6][R22.64], R9 ;  /* 0x0000000916007986 */ /* 0x0003e2000c101906 */
[----:B0-----:R-:W-:-:S04]  /*1850*/  IMAD.WIDE R24, R27, 0x4, R24 ;  /* 0x000000041b187825 */ /* 0x001fc800078e0218 */
[----:B-1----:R-:W-:-:S03]  /*1860*/  IMAD.WIDE R22, R27, 0x4, R22 ;  /* 0x000000041b167825 */ /* 0x002fc600078e0216 */
[----:B------:R-:W-:Y:S05]  /*1870*/  @P1 BRA `(.L_x_34) ;  /* 0x0000000000101947 */ /* 0x000fea0003800000 */
[----:B------:R-:W-:Y:S02]  /*1880*/  MOV R0, R31 ;  /* 0x0000001f00007202 */ /* 0x000fe40000000f00 */
[----:B------:R-:W-:-:S07]  /*1890*/  MOV R8, 0x18b0 ;  /* 0x000018b000087802 */ /* 0x000fce0000000f00 */
[----:B------:R-:W-:Y:S05]  /*18a0*/  CALL.REL.NOINC `($__internal_0_$__cuda_sm20_rcp_rn_f32_slowpath) ;  /* 0x0000003800287944 */ /* 0x000fea0003c00000 */
[----:B------:R-:W-:Y:S05]  /*18b0*/  BRA `(.L_x_35) ;  /* 0x0000000000107947 */ /* 0x000fea0003800000 */
.L_x_34:
[----:B------:R-:W0:Y:S02]  /*18c0*/  MUFU.RCP R0, R31 ;  /* 0x0000001f00007308 */ /* 0x000e240000001000 */
[----:B0-----:R-:W-:-:S04]  /*18d0*/  FFMA R8, R31, R0, -1 ;  /* 0xbf8000001f087423 */ /* 0x001fc80000000000 */
[----:B------:R-:W-:-:S04]  /*18e0*/  FADD.FTZ R9, -R8, -RZ ;  /* 0x800000ff08097221 */ /* 0x000fc80000010100 */
[----:B------:R-:W-:-:S07]  /*18f0*/  FFMA R0, R0, R9, R0 ;  /* 0x0000000900007223 */ /* 0x000fce0000000000 */
.L_x_35:
[----:B------:R-:W-:Y:S05]  /*1900*/  BSYNC.RECONVERGENT B2 ;  /* 0x0000000000027941 */ /* 0x000fea0003800200 */
.L_x_33:
[----:B------:R-:W-:-:S04]  /*1910*/  IMAD.WIDE R32, R27, 0x4, R32 ;  /* 0x000000041b207825 */ /* 0x000fc800078e0220 */
[C---:B------:R-:W-:Y:S01]  /*1920*/  IMAD.WIDE R12, R27.reuse, 0x4, R12 ;  /* 0x000000041b0c7825 */ /* 0x040fe200078e020c */
[----:B------:R-:W2:Y:S03]  /*1930*/  LDG.E.CONSTANT R10, desc[UR6][R32.64] ;  /* 0x00000006200a7981 */ /* 0x000ea6000c1e9900 */
[C---:B------:R-:W-:Y:S01]  /*1940*/  IMAD.WIDE R14, R27.reuse, 0x4, R14 ;  /* 0x000000041b0e7825 */ /* 0x040fe200078e020e */
[----:B------:R-:W2:Y:S03]  /*1950*/  LDG.E.CONSTANT R29, desc[UR6][R12.64] ;  /* 0x000000060c1d7981 */ /* 0x000ea6000c1e9900 */
[C---:B------:R-:W-:Y:S01]  /*1960*/  IMAD.WIDE R16, R27.reuse, 0x4, R16 ;  /* 0x000000041b107825 */ /* 0x040fe200078e0210 */
[----:B------:R-:W3:Y:S03]  /*1970*/  LDG.E.CONSTANT R9, desc[UR6][R14.64] ;  /* 0x000000060e097981 */ /* 0x000ee6000c1e9900 */
[C---:B------:R-:W-:Y:S01]  /*1980*/  IMAD.WIDE R18, R27.reuse, 0x4, R18 ;  /* 0x000000041b127825 */ /* 0x040fe200078e0212 */
[----:B------:R-:W3:Y:S03]  /*1990*/  LDG.E.CONSTANT R8, desc[UR6][R16.64] ;  /* 0x0000000610087981 */ /* 0x000ee6000c1e9900 */
[C---:B------:R-:W-:Y:S01]  /*19a0*/  IMAD.WIDE R20, R27.reuse, 0x4, R20 ;  /* 0x000000041b147825 */ /* 0x040fe200078e0214 */
[----:B------:R-:W4:Y:S04]  /*19b0*/  LDG.E.CONSTANT R30, desc[UR6][R18.64] ;  /* 0x00000006121e7981 */ /* 0x000f28000c1e9900 */
[----:B------:R-:W4:Y:S01]  /*19c0*/  LDG.E.CONSTANT R31, desc[UR6][R20.64] ;  /* 0x00000006141f7981 */ /* 0x000f22000c1e9900 */
[----:B------:R-:W-:Y:S01]  /*19d0*/  BSSY.RECONVERGENT B2, `(.L_x_36) ;  /* 0x0000017000027945 */ /* 0x000fe20003800200 */
[----:B------:R-:W-:Y:S01]  /*19e0*/  LEA R28, R27, R28, 0x1 ;  /* 0x0000001c1b1c7211 */ /* 0x000fe200078e08ff */
[----:B--2---:R-:W-:-:S04]  /*19f0*/  FADD R29, R10, -R29 ;  /* 0x8000001d0a1d7221 */ /* 0x004fc80000000000 */
[----:B------:R-:W-:Y:S01]  /*1a00*/  FMUL R29, R29, R0 ;  /* 0x000000001d1d7220 */ /* 0x000fe20000400000 */
[----:B---3--:R-:W-:-:S04]  /*1a10*/  FADD R9, R9, -R8 ;  /* 0x8000000809097221 */ /* 0x008fc80000000000 */
[----:B------:R-:W-:Y:S01]  /*1a20*/  FMUL R9, R9, R0 ;  /* 0x0000000009097220 */ /* 0x000fe20000400000 */
[----:B----4-:R-:W-:-:S05]  /*1a30*/  FADD R31, R30, -R31 ;  /* 0x8000001f1e1f7221 */ /* 0x010fca0000000000 */
        /* <DEDUP_REMOVED lines=12> */
.L_x_37:
[----:B------:R-:W0:Y:S02]  /*1b00*/  MUFU.RCP R0, R31 ;  /* 0x0000001f00007308 */ /* 0x000e240000001000 */
[----:B0-----:R-:W-:-:S04]  /*1b10*/  FFMA R8, R31, R0, -1 ;  /* 0xbf8000001f087423 */ /* 0x001fc80000000000 */
[----:B------:R-:W-:-:S04]  /*1b20*/  FADD.FTZ R9, -R8, -RZ ;  /* 0x800000ff08097221 */ /* 0x000fc80000010100 */
[----:B------:R-:W-:-:S07]  /*1b30*/  FFMA R0, R0, R9, R0 ;  /* 0x0000000900007223 */ /* 0x000fce0000000000 */
.L_x_38:
[----:B------:R-:W-:Y:S05]  /*1b40*/  BSYNC.RECONVERGENT B2 ;  /* 0x0000000000027941 */ /* 0x000fea0003800200 */
.L_x_36:
[----:B------:R-:W-:-:S04]  /*1b50*/  IMAD.WIDE R18, R27, 0x4, R18 ;  /* 0x000000041b127825 */ /* 0x000fc800078e0212 */
[C---:B------:R-:W-:Y:S02]  /*1b60*/  IMAD.WIDE R20, R27.reuse, 0x4, R20 ;  /* 0x000000041b147825 */ /* 0x040fe400078e0214 */
[----:B------:R-:W2:Y:S02]  /*1b70*/  LDG.E.CONSTANT R18, desc[UR6][R18.64] ;  /* 0x0000000612127981 */ /* 0x000ea4000c1e9900 */
[C---:B------:R-:W-:Y:S02]  /*1b80*/  IMAD.WIDE R32, R27.reuse, 0x4, R32 ;  /* 0x000000041b207825 */ /* 0x040fe400078e0220 */
[----:B------:R-:W2:Y:S02]  /*1b90*/  LDG.E.CONSTANT R21, desc[UR6][R20.64] ;  /* 0x0000000614157981 */ /* 0x000ea4000c1e9900 */
[C---:B------:R-:W-:Y:S02]  /*1ba0*/  IMAD.WIDE R12, R27.reuse, 0x4, R12 ;  /* 0x000000041b0c7825 */ /* 0x040fe400078e020c */
[----:B------:R-:W3:Y:S02]  /*1bb0*/  LDG.E.CONSTANT R10, desc[UR6][R32.64] ;  /* 0x00000006200a7981 */ /* 0x000ee4000c1e9900 */
[----:B------:R-:W-:-:S02]  /*1bc0*/  IMAD.WIDE R14, R27, 0x4, R14 ;  /* 0x000000041b0e7825 */ /* 0x000fc400078e020e */
[----:B------:R-:W3:Y:S02]  /*1bd0*/  LDG.E.CONSTANT R29, desc[UR6][R12.64] ;  /* 0x000000060c1d7981 */ /* 0x000ee4000c1e9900 */
[----:B------:R-:W-:Y:S02]  /*1be0*/  IMAD.WIDE R16, R27, 0x4, R16 ;  /* 0x000000041b107825 */ /* 0x000fe400078e0210 */
[----:B------:R-:W4:Y:S04]  /*1bf0*/  LDG.E.CONSTANT R9, desc[UR6][R14.64] ;  /* 0x000000060e097981 */ /* 0x000f28000c1e9900 */
[----:B------:R-:W4:Y:S01]  /*1c00*/  LDG.E.CONSTANT R8, desc[UR6][R16.64] ;  /* 0x0000000610087981 */ /* 0x000f22000c1e9900 */
[----:B------:R-:W-:Y:S01]  /*1c10*/  BSSY.RECONVERGENT B2, `(.L_x_39) ;  /* 0x0000017000027945 */ /* 0x000fe20003800200 */
[----:B------:R-:W-:Y:S01]  /*1c20*/  IADD3 R28, PT, PT, R28, R27, RZ ;  /* 0x0000001b1c1c7210 */ /* 0x000fe20007ffe0ff */
[----:B--2---:R-:W-:Y:S01]  /*1c30*/  FADD R31, R18, -R21 ;  /* 0x80000015121f7221 */ /* 0x004fe20000000000 */
[----:B---3--:R-:W-:-:S04]  /*1c40*/  FADD R29, R10, -R29 ;  /* 0x8000001d0a1d7221 */ /* 0x008fc80000000000 */
[----:B------:R-:W-:Y:S01]  /*1c50*/  FMUL R29, R29, R0 ;  /* 0x000000001d1d7220 */ /* 0x000fe20000400000 */
[----:B----4-:R-:W-:-:S04]  /*1c60*/  FADD R9, R9, -R8 ;  /* 0x8000000809097221 */ /* 0x010fc80000000000 */
[----:B------:R-:W-:Y:S01]  /*1c70*/  FMUL R9, R9, R0 ;  /* 0x0000000009097220 */ /* 0x000fe20000400000 */
        /* <DEDUP_REMOVED lines=12> */
.L_x_40:
[----:B------:R-:W0:Y:S02]  /*1d40*/  MUFU.RCP R0, R31 ;  /* 0x0000001f00007308 */ /* 0x000e240000001000 */
[----:B0-----:R-:W-:-:S04]  /*1d50*/  FFMA R8, R31, R0, -1 ;  /* 0xbf8000001f087423 */ /* 0x001fc80000000000 */
[----:B------:R-:W-:-:S04]  /*1d60*/  FADD.FTZ R9, -R8, -RZ ;  /* 0x800000ff08097221 */ /* 0x000fc80000010100 */
[----:B------:R-:W-:-:S07]  /*1d70*/  FFMA R0, R0, R9, R0 ;  /* 0x0000000900007223 */ /* 0x000fce0000000000 */
.L_x_41:
[----:B------:R-:W-:Y:S05]  /*1d80*/  BSYNC.RECONVERGENT B2 ;  /* 0x0000000000027941 */ /* 0x000fea0003800200 */
.L_x_39:
[----:B------:R-:W0:Y:S01]  /*1d90*/  LDC.64 R8, c[0x0][0x3a0] ;  /* 0x0000e800ff087b82 */ /* 0x000e220000000a00 */
[----:B------:R-:W1:Y:S01]  /*1da0*/  LDCU UR4, c[0x0][0x3a8] ;  /* 0x00007500ff0477ac */ /* 0x000e620008000800 */
[----:B0-----:R-:W-:-:S04]  /*1db0*/  IMAD.WIDE R32, R8, 0x4, R32 ;  /* 0x0000000408207825 */ /* 0x001fc800078e0220 */
[C---:B------:R-:W-:Y:S02]  /*1dc0*/  IMAD.WIDE R12, R8.reuse, 0x4, R12 ;  /* 0x00000004080c7825 */ /* 0x040fe400078e020c */
[----:B------:R-:W2:Y:S02]  /*1dd0*/  LDG.E.CONSTANT R32, desc[UR6][R32.64] ;  /* 0x0000000620207981 */ /* 0x000ea4000c1e9900 */
[C---:B------:R-:W-:Y:S02]  /*1de0*/  IMAD.WIDE R14, R8.reuse, 0x4, R14 ;  /* 0x00000004080e7825 */ /* 0x040fe400078e020e */
[----:B------:R-:W2:Y:S02]  /*1df0*/  LDG.E.CONSTANT R13, desc[UR6][R12.64] ;  /* 0x000000060c0d7981 */ /* 0x000ea4000c1e9900 */
[----:B------:R-:W-:Y:S02]  /*1e00*/  IMAD.WIDE R16, R8, 0x4, R16 ;  /* 0x0000000408107825 */ /* 0x000fe400078e0210 */
[----:B------:R-:W3:Y:S04]  /*1e10*/  LDG.E.CONSTANT R14, desc[UR6][R14.64] ;  /* 0x000000060e0e7981 */ /* 0x000ee8000c1e9900 */
[----:B------:R-:W3:Y:S01]  /*1e20*/  LDG.E.CONSTANT R17, desc[UR6][R16.64] ;  /* 0x0000000610117981 */ /* 0x000ee2000c1e9900 */
[----:B-1----:R-:W-:-:S02]  /*1e30*/  IADD3 R9, PT, PT, R9, -UR4, RZ ;  /* 0x8000000409097c10 */ /* 0x002fc4000fffe0ff */
[----:B------:R-:W-:Y:S02]  /*1e40*/  IADD3 R26, PT, PT, R26, 0x4, RZ ;  /* 0x000000041a1a7810 */ /* 0x000fe40007ffe0ff */
[----:B------:R-:W-:-:S04]  /*1e50*/  LOP3.LUT R9, R9, 0xfffffffc, RZ, 0xc0, !PT ;  /* 0xfffffffc09097812 */ /* 0x000fc800078ec0ff */
[----:B------:R-:W-:Y:S02]  /*1e60*/  ISETP.NE.AND P1, PT, R26, R9, PT ;  /* 0x000000091a00720c */ /* 0x000fe40003f25270 */
[----:B------:R-:W-:Y:S01]  /*1e70*/  LEA R11, R8, R11, 0x2 ;  /* 0x0000000b080b7211 */ /* 0x000fe200078e10ff */
[----:B--2---:R-:W-:-:S04]  /*1e80*/  FADD R19, R32, -R13 ;  /* 0x8000000d20137221 */ /* 0x004fc80000000000 */
[----:B------:R-:W-:Y:S01]  /*1e90*/  FMUL R19, R19, R0 ;  /* 0x0000000013137220 */ /* 0x000fe20000400000 */
[----:B---3--:R-:W-:-:S04]  /*1ea0*/  FADD R21, R14, -R17 ;  /* 0x800000110e157221 */ /* 0x008fc80000000000 */
[----:B------:R-:W-:Y:S01]  /*1eb0*/  FMUL R21, R21, R0 ;  /* 0x0000000015157220 */ /* 0x000fe20000400000 */
[----:B------:R1:W-:Y:S04]  /*1ec0*/  STG.E desc[UR6][R24.64], R19 ;  /* 0x0000001318007986 */ /* 0x0003e8000c101906 */
[----:B------:R1:W-:Y:S01]  /*1ed0*/  STG.E desc[UR6][R22.64], R21 ;  /* 0x0000001516007986 */ /* 0x0003e2000c101906 */
[----:B------:R-:W-:Y:S05]  /*1ee0*/  @P1 BRA `(.L_x_42) ;  /* 0xfffffff400901947 */ /* 0x000fea000383ffff */
.L_x_29:
[----:B------:R-:W2:Y:S01]  /*1ef0*/  LDCU UR4, c[0x0][0x3a4] ;  /* 0x00007480ff0477ac */ /* 0x000ea20008000800 */
[----:B------:R-:W2:Y:S02]  /*1f00*/  LDCU UR5, c[0x0][0x3a8] ;  /* 0x00007500ff0577ac */ /* 0x000ea40008000800 */
[----:B--2---:R-:W-:-:S04]  /*1f10*/  UIADD3 UR4, UPT, UPT, UR4, -UR5, URZ ;  /* 0x8000000504047290 */ /* 0x004fc8000fffe0ff */
[----:B------:R-:W-:-:S09]  /*1f20*/  ULOP3.LUT UP0, UR4, UR4, 0x3, URZ, 0xc0, !UPT ;  /* 0x0000000304047892 */ /* 0x000fd2000f80c0ff */
[----:B------:R-:W-:Y:S05]  /*1f30*/  BRA.U !UP0, `(.L_x_3) ;  /* 0x0000000d08487547 */ /* 0x000fea000b800000 */
[----:B------:R-:W-:-:S09]  /*1f40*/  UISETP.NE.AND UP0, UPT, UR4, 0x1, UPT ;  /* 0x000000010400788c */ /* 0x000fd2000bf05270 */
[----:B------:R-:W-:Y:S05]  /*1f50*/  BRA.U !UP0, `(.L_x_43) ;  /* 0x00000005083c7547 */ /* 0x000fea000b800000 */
[----:B0-----:R-:W0:Y:S08]  /*1f60*/  LDC R15, c[0x0][0x3a0] ;  /* 0x0000e800ff0f7b82 */ /* 0x001e300000000800 */
[----:B------:R-:W1:Y:S01]  /*1f70*/  LDC.64 R26, c[0x0][0x380] ;  /* 0x0000e000ff1a7b82 */ /* 0x000e620000000a00 */
        /* <DEDUP_REMOVED lines=17> */
.L_x_45:
[----:B------:R-:W0:Y:S02]  /*2090*/  MUFU.RCP R0, R13 ;  /* 0x0000000d00007308 */ /* 0x000e240000001000 */
[----:B0-----:R-:W-:-:S04]  /*20a0*/  FFMA R8, R13, R0, -1 ;  /* 0xbf8000000d087423 */ /* 0x001fc80000000000 */
[----:B------:R-:W-:-:S04]  /*20b0*/  FADD.FTZ R9, -R8, -RZ ;  /* 0x800000ff08097221 */ /* 0x000fc80000010100 */
[----:B------:R-:W-:-:S07]  /*20c0*/  FFMA R0, R0, R9, R0 ;  /* 0x0000000900007223 */ /* 0x000fce0000000000 */
.L_x_46:
[----:B------:R-:W-:Y:S05]  /*20d0*/  BSYNC.RECONVERGENT B2 ;  /* 0x0000000000027941 */ /* 0x000fea0003800200 */
.L_x_44:
        /* <DEDUP_REMOVED lines=12> */
[----:B------:R-:W-:-:S02]  /*21a0*/  IMAD.WIDE R20, R9, 0x4, R20 ;  /* 0x0000000409147825 */ /* 0x000fc400078e0214 */
[----:B------:R-:W2:Y:S04]  /*21b0*/  LDG.E.CONSTANT R26, desc[UR6][R26.64] ;  /* 0x000000061a1a7981 */ /* 0x000ea8000c1e9900 */
[----:B------:R-:W2:Y:S01]  /*21c0*/  LDG.E.CONSTANT R21, desc[UR6][R20.64] ;  /* 0x0000000614157981 */ /* 0x000ea2000c1e9900 */
[----:B------:R-:W-:Y:S01]  /*21d0*/  BSSY.RECONVERGENT B2, `(.L_x_47) ;  /* 0x0000017000027945 */ /* 0x000fe20003800200 */
[----:B------:R-:W-:Y:S01]  /*21e0*/  IADD3 R28, PT, PT, R28, R9, RZ ;  /* 0x000000091c1c7210 */ /* 0x000fe20007ffe0ff */
        /* <DEDUP_REMOVED lines=17> */
.L_x_48:
[----:B------:R-:W0:Y:S02]  /*2300*/  MUFU.RCP R0, R33 ;  /* 0x0000002100007308 */ /* 0x000e240000001000 */
[----:B0-----:R-:W-:-:S04]  /*2310*/  FFMA R8, R33, R0, -1 ;  /* 0xbf80000021087423 */ /* 0x001fc80000000000 */
[----:B------:R-:W-:-:S04]  /*2320*/  FADD.FTZ R9, -R8, -RZ ;  /* 0x800000ff08097221 */ /* 0x000fc80000010100 */
[----:B------:R-:W-:-:S07]  /*2330*/  FFMA R0, R0, R9, R0 ;  /* 0x0000000900007223 */ /* 0x000fce0000000000 */
.L_x_49:
[----:B------:R-:W-:Y:S05]  /*2340*/  BSYNC.RECONVERGENT B2 ;  /* 0x0000000000027941 */ /* 0x000fea0003800200 */
.L_x_47:
[----:B------:R-:W0:Y:S02]  /*2350*/  LDC R9, c[0x0][0x3a0] ;  /* 0x0000e800ff097b82 */ /* 0x000e240000000800 */
[----:B0-----:R-:W-:-:S04]  /*2360*/  IMAD.WIDE R18, R9, 0x4, R18 ;  /* 0x0000000409127825 */ /* 0x001fc800078e0212 */
[C---:B------:R-:W-:Y:S02]  /*2370*/  IMAD.WIDE R16, R9.reuse, 0x4, R16 ;  /* 0x0000000409107825 */ /* 0x040fe400078e0210 */
[----:B------:R-:W2:Y:S02]  /*2380*/  LDG.E.CONSTANT R18, desc[UR6][R18.64] ;  /* 0x0000000612127981 */ /* 0x000ea4000c1e9900 */
[C---:B------:R-:W-:Y:S02]  /*2390*/  IMAD.WIDE R14, R9.reuse, 0x4, R14 ;  /* 0x00000004090e7825 */ /* 0x040fe400078e020e */
[----:B------:R-:W2:Y:S02]  /*23a0*/  LDG.E.CONSTANT R17, desc[UR6][R16.64] ;  /* 0x0000000610117981 */ /* 0x000ea4000c1e9900 */
[C---:B------:R-:W-:Y:S02]  /*23b0*/  IMAD.WIDE R12, R9.reuse, 0x4, R12 ;  /* 0x00000004090c7825 */ /* 0x040fe400078e020c */
[----:B------:R-:W3:Y:S04]  /*23c0*/  LDG.E.CONSTANT R14, desc[UR6][R14.64] ;  /* 0x000000060e0e7981 */ /* 0x000ee8000c1e9900 */
[----:B------:R-:W3:Y:S01]  /*23d0*/  LDG.E.CONSTANT R13, desc[UR6][R12.64] ;  /* 0x000000060c0d7981 */ /* 0x000ee2000c1e9900 */
[----:B------:R-:W-:Y:S01]  /*23e0*/  LEA R11, R9, R11, 0x1 ;  /* 0x0000000b090b7211 */ /* 0x000fe200078e08ff */
[----:B--2---:R-:W-:-:S04]  /*23f0*/  FADD R21, R18, -R17 ;  /* 0x8000001112157221 */ /* 0x004fc80000000000 */
[----:B------:R-:W-:Y:S01]  /*2400*/  FMUL R21, R21, R0 ;  /* 0x0000000015157220 */ /* 0x000fe20000400000 */
[----:B---3--:R-:W-:-:S04]  /*2410*/  FADD R27, R14, -R13 ;  /* 0x8000000d0e1b7221 */ /* 0x008fc80000000000 */
[----:B------:R-:W-:Y:S01]  /*2420*/  FMUL R27, R27, R0 ;  /* 0x000000001b1b7220 */ /* 0x000fe20000400000 */
[----:B------:R2:W-:Y:S04]  /*2430*/  STG.E desc[UR6][R24.64], R21 ;  /* 0x0000001518007986 */ /* 0x0005e8000c101906 */
[----:B------:R2:W-:Y:S02]  /*2440*/  STG.E desc[UR6][R22.64], R27 ;  /* 0x0000001b16007986 */ /* 0x0005e4000c101906 */
.L_x_43:
[----:B------:R-:W3:Y:S01]  /*2450*/  LDCU UR4, c[0x0][0x3a4] ;  /* 0x00007480ff0477ac */ /* 0x000ee20008000800 */
[----:B------:R-:W3:Y:S02]  /*2460*/  LDCU UR5, c[0x0][0x3a8] ;  /* 0x00007500ff0577ac */ /* 0x000ee40008000800 */
[----:B---3--:R-:W-:-:S04]  /*2470*/  UIADD3 UR4, UPT, UPT, UR4, -UR5, URZ ;  /* 0x8000000504047290 */ /* 0x008fc8000fffe0ff */
[----:B------:R-:W-:-:S04]  /*2480*/  ULOP3.LUT UR4, UR4, 0x1, URZ, 0xc0, !UPT ;  /* 0x0000000104047892 */ /* 0x000fc8000f8ec0ff */
[----:B------:R-:W-:-:S09]  /*2490*/  UISETP.NE.U32.AND UP0, UPT, UR4, 0x1, UPT ;  /* 0x000000010400788c */ /* 0x000fd2000bf05070 */
[----:B------:R-:W-:Y:S05]  /*24a0*/  BRA.U UP0, `(.L_x_3) ;  /* 0x0000000500ec7547 */ /* 0x000fea000b800000 */
[----:B0-----:R-:W0:Y:S08]  /*24b0*/  LDC R17, c[0x0][0x3a0] ;  /* 0x0000e800ff117b82 */ /* 0x001e300000000800 */
[----:B------:R-:W3:Y:S01]  /*24c0*/  LDC.64 R8, c[0x0][0x380] ;  /* 0x0000e000ff087b82 */ /* 0x000ee20000000a00 */
[----:B0-----:R-:W-:Y:S01]  /*24d0*/  IADD3 R28, PT, PT, R28, R17, RZ ;  /* 0x000000111c1c7210 */ /* 0x001fe20007ffe0ff */
[----:B---3--:R-:W-:-:S04]  /*24e0*/  IMAD.WIDE R12, R11, 0x4, R8 ;  /* 0x000000040b0c7825 */ /* 0x008fc800078e0208 */
[----:B------:R-:W-:Y:S02]  /*24f0*/  IMAD.WIDE R8, R28, 0x4, R8 ;  /* 0x000000041c087825 */ /* 0x000fe400078e0208 */
[----:B------:R-:W3:Y:S04]  /*2500*/  LDG.E.CONSTANT R13, desc[UR6][R12.64] ;  /* 0x000000060c0d7981 */ /* 0x000ee8000c1e9900 */
[----:B------:R-:W3:Y:S01]  /*2510*/  LDG.E.CONSTANT R8, desc[UR6][R8.64] ;  /* 0x0000000608087981 */ /* 0x000ee2000c1e9900 */
[----:B------:R-:W-:Y:S01]  /*2520*/  BSSY.RECONVERGENT B2, `(.L_x_50) ;  /* 0x0000010000027945 */ /* 0x000fe20003800200 */
[----:B-12---:R-:W-:-:S04]  /*2530*/  IMAD.WIDE R22, R17, 0x4, R22 ;  /* 0x0000000411167825 */ /* 0x006fc800078e0216 */
[----:B------:R-:W-:-:S04]  /*2540*/  IMAD.WIDE R24, R17, 0x4, R24 ;  /* 0x0000000411187825 */ /* 0x000fc800078e0218 */
[----:B---3--:R-:W-:-:S05]  /*2550*/  FADD R15, R8, -R13 ;  /* 0x8000000d080f7221 */ /* 0x008fca0000000000 */
        /* <DEDUP_REMOVED lines=8> */
.L_x_51:
[----:B------:R-:W0:Y:S02]  /*25e0*/  MUFU.RCP R0, R15 ;  /* 0x0000000f00007308 */ /* 0x000e240000001000 */
[----:B0-----:R-:W-:-:S04]  /*25f0*/  FFMA R8, R15, R0, -1 ;  /* 0xbf8000000f087423 */ /* 0x001fc80000000000 */
[----:B------:R-:W-:-:S04]  /*2600*/  FADD.FTZ R9, -R8, -RZ ;  /* 0x800000ff08097221 */ /* 0x000fc80000010100 */
[----:B------:R-:W-:-:S07]  /*2610*/  FFMA R0, R0, R9, R0 ;  /* 0x0000000900007223 */ /* 0x000fce0000000000 */
.L_x_52:
[----:B------:R-:W-:Y:S05]  /*2620*/  BSYNC.RECONVERGENT B2 ;  /* 0x0000000000027941 */ /* 0x000fea0003800200 */
.L_x_50:
[----:B------:R-:W0:Y:S08]  /*2630*/  LDC.64 R12, c[0x0][0x388] ;  /* 0x0000e200ff0c7b82 */ /* 0x000e300000000a00 */
[----:B------:R-:W1:Y:S01]  /*2640*/  LDC.64 R14, c[0x0][0x390] ;  /* 0x0000e400ff0e7b82 */ /* 0x000e620000000a00 */
[----:B0-----:R-:W-:-:S04]  /*2650*/  IMAD.WIDE R8, R28, 0x4, R12 ;  /* 0x000000041c087825 */ /* 0x001fc800078e020c */
[C---:B------:R-:W-:Y:S02]  /*2660*/  IMAD.WIDE R12, R11.reuse, 0x4, R12 ;  /* 0x000000040b0c7825 */ /* 0x040fe400078e020c */
[----:B------:R-:W2:Y:S02]  /*2670*/  LDG.E.CONSTANT R8, desc[UR6][R8.64] ;  /* 0x0000000608087981 */ /* 0x000ea4000c1e9900 */
[--C-:B-1----:R-:W-:Y:S02]  /*2680*/  IMAD.WIDE R28, R28, 0x4, R14.reuse ;  /* 0x000000041c1c7825 */ /* 0x102fe400078e020e */
[----:B------:R-:W2:Y:S02]  /*2690*/  LDG.E.CONSTANT R13, desc[UR6][R12.64] ;  /* 0x000000060c0d7981 */ /* 0x000ea4000c1e9900 */
[----:B------:R-:W-:Y:S02]  /*26a0*/  IMAD.WIDE R10, R11, 0x4, R14 ;  /* 0x000000040b0a7825 */ /* 0x000fe400078e020e */
[----:B------:R-:W3:Y:S04]  /*26b0*/  LDG.E.CONSTANT R28, desc[UR6][R28.64] ;  /* 0x000000061c1c7981 */ /* 0x000ee8000c1e9900 */
[----:B------:R-:W3:Y:S01]  /*26c0*/  LDG.E.CONSTANT R11, desc[UR6][R10.64] ;  /* 0x000000060a0b7981 */ /* 0x000ee2000c1e9900 */
[----:B--2---:R-:W-:-:S04]  /*26d0*/  FADD R15, R8, -R13 ;  /* 0x8000000d080f7221 */ /* 0x004fc80000000000 */
[----:B------:R-:W-:Y:S01]  /*26e0*/  FMUL R15, R15, R0 ;  /* 0x000000000f0f7220 */ /* 0x000fe20000400000 */
[----:B---3--:R-:W-:-:S04]  /*26f0*/  FADD R17, R28, -R11 ;  /* 0x8000000b1c117221 */ /* 0x008fc80000000000 */
[----:B------:R-:W-:Y:S01]  /*2700*/  FMUL R17, R17, R0 ;  /* 0x0000000011117220 */ /* 0x000fe20000400000 */
[----:B------:R3:W-:Y:S04]  /*2710*/  STG.E desc[UR6][R24.64], R15 ;  /* 0x0000000f18007986 */ /* 0x0007e8000c101906 */
[----:B------:R3:W-:Y:S01]  /*2720*/  STG.E desc[UR6][R22.64], R17 ;  /* 0x0000001116007986 */ /* 0x0007e2000c101906 */
[----:B------:R-:W-:Y:S05]  /*2730*/  BRA `(.L_x_3) ;  /* 0x0000000400487947 */ /* 0x000fea0003800000 */
.L_x_8:
[----:B------:R-:W-:-:S13]  /*2740*/  ISETP.GT.AND P1, PT, R9, RZ, PT ;  /* 0x000000ff0900720c */ /* 0x000fda0003f24270 */
[----:B------:R-:W-:Y:S05]  /*2750*/  @!P1 BRA `(.L_x_3) ;  /* 0x0000000400409947 */ /* 0x000fea0003800000 */
[----:B------:R-:W-:Y:S02]  /*2760*/  ISETP.GE.U32.AND P1, PT, R5, 0x7, PT ;  /* 0x000000070500780c */ /* 0x000fe40003f26070 */
[----:B------:R-:W-:-:S11]  /*2770*/  ISETP.NE.AND P2, PT, R3, RZ, PT ;  /* 0x000000ff0300720c */ /* 0x000fd60003f45270 */
[----:B------:R-:W-:Y:S05]  /*2780*/  @!P1 BRA `(.L_x_53) ;  /* 0x0000000000989947 */ /* 0x000fea0003800000 */
[----:B------:R-:W0:Y:S01]  /*2790*/  LDC R0, c[0x0][0x3a0] ;  /* 0x0000e800ff007b82 */ /* 0x000e220000000800 */
[----:B------:R-:W-:-:S05]  /*27a0*/  UMOV UR4, URZ ;  /* 0x000000ff00047c82 */ /* 0x000fca0008000000 */
.L_x_54:
        /* <DEDUP_REMOVED lines=36> */
.L_x_53:
[----:B------:R-:W-:Y:S05]  /*29f0*/  @!P2 BRA `(.L_x_3) ;  /* 0x000000000098a947 */ /* 0x000fea0003800000 */
[----:B------:R-:W-:Y:S02]  /*2a00*/  ISETP.GE.U32.AND P1, PT, R15, 0x3, PT ;  /* 0x000000030f00780c */ /* 0x000fe40003f26070 */
[----:B------:R-:W-:-:S11]  /*2a10*/  ISETP.NE.AND P2, PT, R2, RZ, PT ;  /* 0x000000ff0200720c */ /* 0x000fd60003f45270 */
[----:B------:R-:W-:Y:S05]  /*2a20*/  @!P1 BRA `(.L_x_55) ;  /* 0x0000000000489947 */ /* 0x000fea0003800000 */
[----:B------:R-:W2:Y:S01]  /*2a30*/  LDC R29, c[0x0][0x3a0] ;  /* 0x0000e800ff1d7b82 */ /* 0x000ea20000000800 */
[----:B------:R-:W-:-:S05]  /*2a40*/  MOV R15, 0x7fffffff ;  /* 0x7fffffff000f7802 */ /* 0x000fca0000000f00 */
[----:B------:R0:W-:Y:S04]  /*2a50*/  STG.E desc[UR6][R24.64], R15 ;  /* 0x0000000f18007986 */ /* 0x0001e8000c101906 */
[----:B------:R1:W-:Y:S01]  /*2a60*/  STG.E desc[UR6][R22.64], R15 ;  /* 0x0000000f16007986 */ /* 0x0003e2000c101906 */
[----:B--2---:R-:W-:-:S04]  /*2a70*/  IMAD.WIDE R8, R29, 0x4, R24 ;  /* 0x000000041d087825 */ /* 0x004fc800078e0218 */
        /* <DEDUP_REMOVED lines=10> */
[C---:B0-----:R-:W-:Y:S01]  /*2b20*/  IMAD.WIDE R24, R29.reuse, 0x4, R20 ;  /* 0x000000041d187825 */ /* 0x041fe200078e0214 */
[----:B------:R3:W-:Y:S03]  /*2b30*/  STG.E desc[UR6][R26.64], R15 ;  /* 0x0000000f1a007986 */ /* 0x0007e6000c101906 */
[----:B-1----:R-:W-:-:S07]  /*2b40*/  IMAD.WIDE R22, R29, 0x4, R26 ;  /* 0x000000041d167825 */ /* 0x002fce00078e021a */
.L_x_55:
[----:B------:R-:W-:Y:S05]  /*2b50*/  @!P2 BRA `(.L_x_3) ;  /* 0x000000000040a947 */ /* 0x000fea0003800000 */
[----:B------:R-:W-:Y:S02]  /*2b60*/  ISETP.NE.AND P1, PT, R14, RZ, PT ;  /* 0x000000ff0e00720c */ /* 0x000fe40003f25270 */
[----:B------:R-:W-:-:S13]  /*2b70*/  ISETP.NE.AND P2, PT, R17, RZ, PT ;  /* 0x000000ff1100720c */ /* 0x000fda0003f45270 */
[----:B------:R-:W-:Y:S01]  /*2b80*/  @P2 MOV R17, 0x7fffffff ;  /* 0x7fffffff00112802 */ /* 0x000fe20000000f00 */
[----:B------:R-:W-:Y:S06]  /*2b90*/  @!P1 BRA `(.L_x_56) ;  /* 0x0000000000289947 */ /* 0x000fec0003800000 */
[----:B---3--:R-:W0:Y:S01]  /*2ba0*/  LDC R15, c[0x0][0x3a0] ;  /* 0x0000e800ff0f7b82 */ /* 0x008e220000000800 */
[----:B--2---:R-:W-:-:S05]  /*2bb0*/  MOV R13, 0x7fffffff ;  /* 0x7fffffff000d7802 */ /* 0x004fca0000000f00 */
[----:B------:R1:W-:Y:S04]  /*2bc0*/  STG.E desc[UR6][R24.64], R13 ;  /* 0x0000000d18007986 */ /* 0x0003e8000c101906 */
[----:B------:R2:W-:Y:S01]  /*2bd0*/  STG.E desc[UR6][R22.64], R13 ;  /* 0x0000000d16007986 */ /* 0x0005e2000c101906 */
[----:B0-----:R-:W-:-:S04]  /*2be0*/  IMAD.WIDE R8, R15, 0x4, R24 ;  /* 0x000000040f087825 */ /* 0x001fc800078e0218 */
[C---:B------:R-:W-:Y:S01]  /*2bf0*/  IMAD.WIDE R10, R15.reuse, 0x4, R22 ;  /* 0x000000040f0a7825 */ /* 0x040fe200078e0216 */
[----:B------:R0:W-:Y:S03]  /*2c00*/  STG.E desc[UR6][R8.64], R13 ;  /* 0x0000000d08007986 */ /* 0x0001e6000c101906 */
[C---:B-1----:R-:W-:Y:S01]  /*2c10*/  IMAD.WIDE R24, R15.reuse, 0x4, R8 ;  /* 0x000000040f187825 */ /* 0x042fe200078e0208 */
[----:B------:R0:W-:Y:S03]  /*2c20*/  STG.E desc[UR6][R10.64], R13 ;  /* 0x0000000d0a007986 */ /* 0x0001e6000c101906 */
[----:B--2---:R-:W-:-:S07]  /*2c30*/  IMAD.WIDE R22, R15, 0x4, R10 ;  /* 0x000000040f167825 */ /* 0x004fce00078e020a */
.L_x_56:
[----:B------:R4:W-:Y:S04]  /*2c40*/  @P2 STG.E desc[UR6][R24.64], R17 ;  /* 0x0000001118002986 */ /* 0x0009e8000c101906 */
[----:B------:R4:W-:Y:S02]  /*2c50*/  @P2 STG.E desc[UR6][R22.64], R17 ;  /* 0x0000001116002986 */ /* 0x0009e4000c101906 */
.L_x_3:
[----:B------:R-:W-:Y:S05]  /*2c60*/  BSYNC.RECONVERGENT B0 ;  /* 0x0000000000007941 */ /* 0x000fea0003800200 */
.L_x_1:
[----:B------:R-:W5:Y:S01]  /*2c70*/  LDCU UR4, c[0x0][0x3a0] ;  /* 0x00007400ff0477ac */ /* 0x000f620008000800 */
[----:B------:R-:W-:-:S04]  /*2c80*/  IADD3 R7, PT, PT, R6, R7, RZ ;  /* 0x0000000706077210 */ /* 0x000fc80007ffe0ff */
[----:B-----5:R-:W-:-:S13]  /*2c90*/  ISETP.GE.AND P1, PT, R7, UR4, PT ;  /* 0x0000000407007c0c */ /* 0x020fda000bf26270 */
[----:B------:R-:W-:Y:S05]  /*2ca0*/  @!P1 BRA `(.L_x_57) ;  /* 0xffffffd400289947 */ /* 0x000fea000383ffff */
[----:B------:R-:W-:Y:S05]  /*2cb0*/  EXIT ;  /* 0x000000000000794d */ /* 0x000fea0003800000 */
.L_x_0:
[----:B------:R-:W-:-:S13]  /*2cc0*/  ISETP.GE.AND P1, PT, R2, 0x1, PT ;  /* 0x000000010200780c */ /* 0x000fda0003f26270 */
[----:B------:R-:W-:Y:S05]  /*2cd0*/  @!P1 BRA `(.L_x_58) ;  /* 0x0000001400e49947 */ /* 0x000fea0003800000 */
[C---:B------:R-:W-:Y:S02]  /*2ce0*/  LOP3.LUT R14, R2.reuse, 0x7, RZ, 0xc0, !PT ;  /* 0x00000007020e7812 */ /* 0x040fe400078ec0ff */
[C---:B------:R-:W-:Y:S02]  /*2cf0*/  LOP3.LUT R12, R2.reuse, 0x3, RZ, 0xc0, !PT ;  /* 0x00000003020c7812 */ /* 0x040fe400078ec0ff */
[C---:B------:R-:W-:Y:S02]  /*2d00*/  LOP3.LUT R3, R2.reuse, 0x7ffffff8, RZ, 0xc0, !PT ;  /* 0x7ffffff802037812 */ /* 0x040fe400078ec0ff */
[----:B------:R-:W-:Y:S02]  /*2d10*/  LOP3.LUT R2, R2, 0x1, RZ, 0xc0, !PT ;  /* 0x0000000102027812 */ /* 0x000fe400078ec0ff */
[----:B------:R-:W-:Y:S02]  /*2d20*/  IADD3 R13, PT, PT, R14, -0x1, RZ ;  /* 0xffffffff0e0d7810 */ /* 0x000fe40007ffe0ff */
[----:B------:R-:W-:-:S07]  /*2d30*/  IADD3 R11, PT, PT, R12, -0x1, RZ ;  /* 0xffffffff0c0b7810 */ /* 0x000fce0007ffe0ff */
.L_x_90:
[----:B01234-:R-:W0:Y:S08]  /*2d40*/  LDC.64 R8, c[0x0][0x398] ;  /* 0x0000e600ff087b82 */ /* 0x01fe300000000a00 */
[----:B------:R-:W1:Y:S08]  /*2d50*/  LDC R15, c[0x0][0x3a4] ;  /* 0x0000e900ff0f7b82 */ /* 0x000e700000000800 */
[----:B------:R-:W2:Y:S01]  /*2d60*/  LDC.64 R22, c[0x0][0x3b0] ;  /* 0x0000ec00ff167b82 */ /* 0x000ea20000000a00 */
[----:B0-----:R-:W-:-:S07]  /*2d70*/  IMAD.WIDE R8, R7, 0x4, R8 ;  /* 0x0000000407087825 */ /* 0x001fce00078e0208 */
[----:B------:R-:W0:Y:S01]  /*2d80*/  LDC.64 R20, c[0x0][0x3b8] ;  /* 0x0000ee00ff147b82 */ /* 0x000e220000000a00 */
[----:B------:R-:W1:Y:S01]  /*2d90*/  LDG.E.CONSTANT R10, desc[UR6][R8.64] ;  /* 0x00000006080a7981 */ /* 0x000e62000c1e9900 */
[----:B------:R-:W-:Y:S01]  /*2da0*/  BSSY.RECONVERGENT B0, `(.L_x_59) ;  /* 0x0000167000007945 */ /* 0x000fe20003800200 */
[----:B--2---:R-:W-:-:S04]  /*2db0*/  IMAD.WIDE R22, R7, 0x4, R22 ;  /* 0x0000000407167825 */ /* 0x004fc800078e0216 */
[----:B0-----:R-:W-:Y:S01]  /*2dc0*/  IMAD.WIDE R20, R7, 0x4, R20 ;  /* 0x0000000407147825 */ /* 0x001fe200078e0214 */
[----:B-1----:R-:W-:-:S13]  /*2dd0*/  ISETP.GE.U32.OR P1, PT, R10, R15, P0 ;  /* 0x0000000f0a00720c */ /* 0x002fda0000726470 */
[----:B------:R-:W-:Y:S05]  /*2de0*/  @P1 BRA `(.L_x_60) ;  /* 0x0000001000481947 */ /* 0x000fea0003800000 */
        /* <DEDUP_REMOVED lines=10> */
[----:B------:R-:W-:-:S04]  /*2e90*/  LOP3.LUT R16, R17, 0x7, RZ, 0xc0, !PT ;  /* 0x0000000711107812 */ /* 0x000fc800078ec0ff */
[----:B------:R-:W-:-:S07]  /*2ea0*/  ISETP.NE.AND P2, PT, R16, RZ, PT ;  /* 0x000000ff1000720c */ /* 0x000fce0003f45270 */
[----:B------:R-:W-:Y:S06]  /*2eb0*/  @!P1 BRA `(.L_x_65) ;  /* 0x00000000009c9947 */ /* 0x000fec0003800000 */
[----:B------:R-:W-:Y:S01]  /*2ec0*/  HFMA2 R30, -RZ, RZ, 0, 0 ;  /* 0x00000000ff1e7431 */ /* 0x000fe200000001ff */
[----:B------:R-:W-:-:S07]  /*2ed0*/  LOP3.LUT R28, R17, 0x7ffffff8, RZ, 0xc0, !PT ;  /* 0x7ffffff8111c7812 */ /* 0x000fce00078ec0ff */
.L_x_66:
[----:B------:R-:W0:Y:S01]  /*2ee0*/  LDC R29, c[0x0][0x3a0] ;  /* 0x0000e800ff1d7b82 */ /* 0x000e220000000800 */
[----:B--2---:R-:W-:Y:S02]  /*2ef0*/  MOV R31, 0x7fffffff ;  /* 0x7fffffff001f7802 */ /* 0x004fe40000000f00 */
[----:B------:R-:W-:-:S03]  /*2f00*/  IADD3 R30, PT, PT, R30, 0x8, RZ ;  /* 0x000000081e1e7810 */ /* 0x000fc60007ffe0ff */
[----:B------:R1:W-:Y:S01]  /*2f10*/  STG.E desc[UR6][R22.64], R31 ;  /* 0x0000001f16007986 */ /* 0x0003e2000c101906 */
[----:B------:R-:W-:-:S03]  /*2f20*/  ISETP.NE.AND P1, PT, R30, R28, PT ;  /* 0x0000001c1e00720c */ /* 0x000fc60003f25270 */
        /* <DEDUP_REMOVED lines=14> */
[C---:B---3--:R-:W-:Y:S01]  /*3010*/  IMAD.WIDE R24, R29.reuse, 0x4, R20 ;  /* 0x000000041d187825 */ /* 0x048fe200078e0214 */
[----:B------:R3:W-:Y:S03]  /*3020*/  STG.E desc[UR6][R26.64], R31 ;  /* 0x0000001f1a007986 */ /* 0x0007e6000c101906 */
[C---:B----4-:R-:W-:Y:S01]  /*3030*/  IMAD.WIDE R18, R29.reuse, 0x4, R26 ;  /* 0x000000041d127825 */ /* 0x050fe200078e021a */
[----:B------:R4:W-:Y:S03]  /*3040*/  STG.E desc[UR6][R24.64], R31 ;  /* 0x0000001f18007986 */ /* 0x0009e6000c101906 */
[C---:B-1----:R-:W-:Y:S01]  /*3050*/  IMAD.WIDE R8, R29.reuse, 0x4, R24 ;  /* 0x000000041d087825 */ /* 0x042fe200078e0218 */
[----:B------:R-:W-:Y:S03]  /*3060*/  STG.E desc[UR6][R18.64], R31 ;  /* 0x0000001f12007986 */ /* 0x000fe6000c101906 */
[C---:B--2---:R-:W-:Y:S01]  /*3070*/  IMAD.WIDE R22, R29.reuse, 0x4, R18 ;  /* 0x000000041d167825 */ /* 0x044fe200078e0212 */
[----:B------:R-:W-:Y:S03]  /*3080*/  STG.E desc[UR6][R8.64], R31 ;  /* 0x0000001f08007986 */ /* 0x000fe6000c101906 */
[C---:B0-----:R-:W-:Y:S01]  /*3090*/  IMAD.WIDE R20, R29.reuse, 0x4, R8 ;  /* 0x000000041d147825 */ /* 0x041fe200078e0208 */
[----:B------:R0:W-:Y:S03]  /*30a0*/  STG.E desc[UR6][R22.64], R31 ;  /* 0x0000001f16007986 */ /* 0x0001e6000c101906 */
[C---:B---3--:R-:W-:Y:S01]  /*30b0*/  IMAD.WIDE R26, R29.reuse, 0x4, R22 ;  /* 0x000000041d1a7825 */ /* 0x048fe200078e0216 */
[----:B------:R1:W-:Y:S03]  /*30c0*/  STG.E desc[UR6][R20.64], R31 ;  /* 0x0000001f14007986 */ /* 0x0003e6000c101906 */
[C---:B----4-:R-:W-:Y:S01]  /*30d0*/  IMAD.WIDE R24, R29.reuse, 0x4, R20 ;  /* 0x000000041d187825 */ /* 0x050fe200078e0214 */
[----:B------:R2:W-:Y:S04]  /*30e0*/  STG.E desc[UR6][R26.64], R31 ;  /* 0x0000001f1a007986 */ /* 0x0005e8000c101906 */
[----:B------:R2:W-:Y:S01]  /*30f0*/  STG.E desc[UR6][R24.64], R31 ;  /* 0x0000001f18007986 */ /* 0x0005e2000c101906 */
[----:B0-----:R-:W-:-:S04]  /*3100*/  IMAD.WIDE R22, R29, 0x4, R26 ;  /* 0x000000041d167825 */ /* 0x001fc800078e021a */
[----:B-1----:R-:W-:Y:S01]  /*3110*/  IMAD.WIDE R20, R29, 0x4, R24 ;  /* 0x000000041d147825 */ /* 0x002fe200078e0218 */
[----:B------:R-:W-:Y:S06]  /*3120*/  @P1 BRA `(.L_x_66) ;  /* 0xfffffffc006c1947 */ /* 0x000fec000383ffff */
.L_x_65:
[----:B------:R-:W-:Y:S05]  /*3130*/  BSYNC.RECONVERGENT B2 ;  /* 0x0000000000027941 */ /* 0x000fea0003800200 */
.L_x_64:
[----:B------:R-:W-:Y:S05]  /*3140*/  @!P2 BRA `(.L_x_63) ;  /* 0x0000000000bca947 */ /* 0x000fea0003800000 */
[----:B------:R-:W-:Y:S01]  /*3150*/  ISETP.GE.U32.AND P1, PT, R16, 0x4, PT ;  /* 0x000000041000780c */ /* 0x000fe20003f26070 */
[----:B------:R-:W-:Y:S01]  /*3160*/  BSSY.RECONVERGENT B2, `(.L_x_67) ;  /* 0x0000016000027945 */ /* 0x000fe20003800200 */
[----:B------:R-:W-:-:S04]  /*3170*/  LOP3.LUT R28, R17, 0x3, RZ, 0xc0, !PT ;  /* 0x00000003111c7812 */ /* 0x000fc800078ec0ff */
[----:B------:R-:W-:-:S07]  /*3180*/  ISETP.NE.AND P2, PT, R28, RZ, PT ;  /* 0x000000ff1c00720c */ /* 0x000fce0003f45270 */
[----:B------:R-:W-:Y:S06]  /*3190*/  @!P1 BRA `(.L_x_68) ;  /* 0x0000000000489947 */ /* 0x000fec0003800000 */
[----:B--2---:R-:W0:Y:S01]  /*31a0*/  LDC R31, c[0x0][0x3a0] ;  /* 0x0000e800ff1f7b82 */ /* 0x004e220000000800 */
[----:B------:R-:W-:-:S05]  /*31b0*/  MOV R29, 0x7fffffff ;  /* 0x7fffffff001d7802 */ /* 0x000fca0000000f00 */
[----:B------:R1:W-:Y:S04]  /*31c0*/  STG.E desc[UR6][R22.64], R29 ;  /* 0x0000001d16007986 */ /* 0x0003e8000c101906 */
[----:B------:R2:W-:Y:S01]  /*31d0*/  STG.E desc[UR6][R20.64], R29 ;  /* 0x0000001d14007986 */ /* 0x0005e2000c101906 */
[----:B0-----:R-:W-:-:S04]  /*31e0*/  IMAD.WIDE R26, R31, 0x4, R22 ;  /* 0x000000041f1a7825 */ /* 0x001fc800078e0216 */
[C---:B------:R-:W-:Y:S01]  /*31f0*/  IMAD.WIDE R24, R31.reuse, 0x4, R20 ;  /* 0x000000041f187825 */ /* 0x040fe200078e0214 */
[----:B------:R-:W-:Y:S03]  /*3200*/  STG.E desc[UR6][R26.64], R29 ;  /* 0x0000001d1a007986 */ /* 0x000fe6000c101906 */
[C---:B------:R-:W-:Y:S01]  /*3210*/  IMAD.WIDE R8, R31.reuse, 0x4, R26 ;  /* 0x000000041f087825 */ /* 0x040fe200078e021a */
[----:B------:R-:W-:Y:S03]  /*3220*/  STG.E desc[UR6][R24.64], R29 ;  /* 0x0000001d18007986 */ /* 0x000fe6000c101906 */
[C---:B------:R-:W-:Y:S01]  /*3230*/  IMAD.WIDE R18, R31.reuse, 0x4, R24 ;  /* 0x000000041f127825 */ /* 0x040fe200078e0218 */
[----:B------:R-:W-:Y:S03]  /*3240*/  STG.E desc[UR6][R8.64], R29 ;  /* 0x0000001d08007986 */ /* 0x000fe6000c101906 */
[C---:B-1----:R-:W-:Y:S01]  /*3250*/  IMAD.WIDE R22, R31.reuse, 0x4, R8 ;  /* 0x000000041f167825 */ /* 0x042fe200078e0208 */
[----:B------:R-:W-:Y:S03]  /*3260*/  STG.E desc[UR6][R18.64], R29 ;  /* 0x0000001d12007986 */ /* 0x000fe6000c101906 */
[C---:B--2---:R-:W-:Y:S01]  /*3270*/  IMAD.WIDE R20, R31.reuse, 0x4, R18 ;  /* 0x000000041f147825 */ /* 0x044fe200078e0212 */
[----:B------:R0:W-:Y:S04]  /*3280*/  STG.E desc[UR6][R22.64], R29 ;  /* 0x0000001d16007986 */ /* 0x0001e8000c101906 */
[----:B------:R1:W-:Y:S01]  /*3290*/  STG.E desc[UR6][R20.64], R29 ;  /* 0x0000001d14007986 */ /* 0x0003e2000c101906 */
[----:B0-----:R-:W-:-:S04]  /*32a0*/  IMAD.WIDE R22, R31, 0x4, R22 ;  /* 0x000000041f167825 */ /* 0x001fc800078e0216 */
[----:B-1----:R-:W-:-:S07]  /*32b0*/  IMAD.WIDE R20, R31, 0x4, R20 ;  /* 0x000000041f147825 */ /* 0x002fce00078e0214 */
.L_x_68:
[----:B------:R-:W-:Y:S05]  /*32c0*/  BSYNC.RECONVERGENT B2 ;  /* 0x0000000000027941 */ /* 0x000fea0003800200 */
.L_x_67:
[----:B------:R-:W-:Y:S05]  /*32d0*/  @!P2 BRA `(.L_x_63) ;  /* 0x000000000058a947 */ /* 0x000fea0003800000 */
[----:B------:R-:W-:Y:S01]  /*32e0*/  LOP3.LUT R8, R17, 0x1, RZ, 0xc0, !PT ;  /* 0x0000000111087812 */ /* 0x000fe200078ec0ff */
[----:B------:R-:W-:Y:S01]  /*32f0*/  BSSY.RECONVERGENT B2, `(.L_x_69) ;  /* 0x0000010000027945 */ /* 0x000fe20003800200 */
[----:B------:R-:W-:Y:S02]  /*3300*/  ISETP.NE.AND P1, PT, R28, 0x1, PT ;  /* 0x000000011c00780c */ /* 0x000fe40003f25270 */
[----:B------:R-:W-:-:S13]  /*3310*/  ISETP.NE.U32.AND P2, PT, R8, 0x1, PT ;  /* 0x000000010800780c */ /* 0x000fda0003f45070 */
[----:B--2---:R-:W0:Y:S01]  /*3320*/  @!P2 LDC R31, c[0x0][0x3a0] ;  /* 0x0000e800ff1fab82 */ /* 0x004e220000000800 */
        /* <DEDUP_REMOVED lines=12> */
.L_x_70:
[----:B------:R-:W-:Y:S05]  /*33f0*/  BSYNC.RECONVERGENT B2 ;  /* 0x0000000000027941 */ /* 0x000fea0003800200 */
.L_x_69:
[----:B------:R0:W-:Y:S04]  /*3400*/  @!P2 STG.E desc[UR6][R22.64], R29 ;  /* 0x0000001d1600a986 */ /* 0x0001e8000c101906 */
[----:B------:R2:W-:Y:S01]  /*3410*/  @!P2 STG.E desc[UR6][R20.64], R29 ;  /* 0x0000001d1400a986 */ /* 0x0005e2000c101906 */
[----:B0-----:R-:W-:-:S04]  /*3420*/  @!P2 IMAD.WIDE R22, R31, 0x4, R22 ;  /* 0x000000041f16a825 */ /* 0x001fc800078e0216 */
[----:B--2---:R-:W-:-:S07]  /*3430*/  @!P2 IMAD.WIDE R20, R31, 0x4, R20 ;  /* 0x000000041f14a825 */ /* 0x004fce00078e0214 */
.L_x_63:
[----:B------:R-:W-:Y:S05]  /*3440*/  BSYNC.RECONVERGENT B1 ;  /* 0x0000000000017941 */ /* 0x000fea0003800200 */
.L_x_62:
[----:B------:R-:W-:-:S13]  /*3450*/  ISETP.NE.AND P1, PT, R10, RZ, PT ;  /* 0x000000ff0a00720c */ /* 0x000fda0003f25270 */
[----:B------:R-:W-:Y:S05]  /*3460*/  @!P1 BRA `(.L_x_71) ;  /* 0x0000000000e89947 */ /* 0x000fea0003800000 */
[----:B------:R-:W-:-:S13]  /*3470*/  ISETP.GE.AND P1, PT, R17, R15, PT ;  /* 0x0000000f1100720c */ /* 0x000fda0003f26270 */
[----:B------:R-:W-:Y:S05]  /*3480*/  @P1 BRA `(.L_x_72) ;  /* 0x0000000c00e01947 */ /* 0x000fea0003800000 */
[----:B-1----:R-:W0:Y:S01]  /*3490*/  LDC.64 R18, c[0x0][0x380] ;  /* 0x0000e000ff127b82 */ /* 0x002e220000000a00 */
[----:B------:R-:W1:Y:S01]  /*34a0*/  LDCU UR4, c[0x0][0x3a0] ;  /* 0x00007400ff0477ac */ /* 0x000e620008000800 */
[C---:B------:R-:W-:Y:S01]  /*34b0*/  IADD3 R0, PT, PT, R17.reuse, -R0, RZ ;  /* 0x8000000011007210 */ /* 0x040fe20007ffe0ff */
[----:B------:R-:W-:Y:S04]  /*34c0*/  BSSY.RECONVERGENT B2, `(.L_x_73) ;  /* 0x0000033000027945 */ /* 0x000fe80003800200 */
[--C-:B-1----:R-:W-:Y:S02]  /*34d0*/  IMAD R16, R0, UR4, R7.reuse ;  /* 0x0000000400107c24 */ /* 0x102fe4000f8e0207 */
[----:B------:R-:W-:-:S07]  /*34e0*/  IMAD R15, R17, UR4, R7 ;  /* 0x00000004110f7c24 */ /* 0x000fce000f8e0207 */
.L_x_78:
[----:B0-2---:R-:W-:-:S04]  /*34f0*/  IMAD.WIDE R24, R15, 0x4, R18 ;  /* 0x000000040f187825 */ /* 0x005fc800078e0212 */
[----:B------:R-:W-:Y:S02]  /*3500*/  IMAD.WIDE R8, R16, 0x4, R18 ;  /* 0x0000000410087825 */ /* 0x000fe400078e0212 */
[----:B------:R-:W2:Y:S04]  /*3510*/  LDG.E.CONSTANT R24, desc[UR6][R24.64] ;  /* 0x0000000618187981 */ /* 0x000ea8000c1e9900 */
[----:B------:R-:W2:Y:S01]  /*3520*/  LDG.E.CONSTANT R9, desc[UR6][R8.64] ;  /* 0x0000000608097981 */ /* 0x000ea2000c1e9900 */
[----:B------:R-:W-:Y:S01]  /*3530*/  BSSY.RECONVERGENT B3, `(.L_x_74) ;  /* 0x000000e000037945 */ /* 0x000fe20003800200 */
        /* <DEDUP_REMOVED lines=9> */
.L_x_75:
[----:B------:R-:W0:Y:S02]  /*35d0*/  MUFU.RCP R0, R27 ;  /* 0x0000001b00007308 */ /* 0x000e240000001000 */
[----:B0-----:R-:W-:-:S04]  /*35e0*/  FFMA R8, R27, R0, -1 ;  /* 0xbf8000001b087423 */ /* 0x001fc80000000000 */
[----:B------:R-:W-:-:S04]  /*35f0*/  FADD.FTZ R9, -R8, -RZ ;  /* 0x800000ff08097221 */ /* 0x000fc80000010100 */
[----:B------:R-:W-:-:S07]  /*3600*/  FFMA R0, R0, R9, R0 ;  /* 0x0000000900007223 */ /* 0x000fce0000000000 */
.L_x_76:
[----:B------:R-:W-:Y:S05]  /*3610*/  BSYNC.RECONVERGENT B3 ;  /* 0x0000000000037941 */ /* 0x000fea0003800200 */
.L_x_74:
[----:B------:R-:W0:Y:S08]  /*3620*/  LDC.64 R26, c[0x0][0x388] ;  /* 0x0000e200ff1a7b82 */ /* 0x000e300000000a00 */
[----:B------:R-:W1:Y:S08]  /*3630*/  LDC.64 R8, c[0x0][0x390] ;  /* 0x0000e400ff087b82 */ /* 0x000e700000000a00 */
[----:B------:R-:W2:Y:S01]  /*3640*/  LDC.64 R30, c[0x0][0x3a0] ;  /* 0x0000e800ff1e7b82 */ /* 0x000ea20000000a00 */
[----:B0-----:R-:W-:-:S04]  /*3650*/  IMAD.WIDE R28, R15, 0x4, R26 ;  /* 0x000000040f1c7825 */ /* 0x001fc800078e021a */
        /* <DEDUP_REMOVED lines=25> */
.L_x_77:
[----:B------:R-:W-:Y:S05]  /*37f0*/  BSYNC.RECONVERGENT B2 ;  /* 0x0000000000027941 */ /* 0x000fea0003800200 */
.L_x_73:
[----:B------:R-:W-:Y:S05]  /*3800*/  BRA `(.L_x_72) ;  /* 0x0000000c00007947 */ /* 0x000fea0003800000 */
.L_x_71:
[----:B-1----:R-:W0:Y:S01]  /*3810*/  LDC.64 R8, c[0x0][0x380] ;  /* 0x0000e000ff087b82 */ /* 0x002e220000000a00 */
[----:B------:R-:W1:Y:S02]  /*3820*/  LDCU UR4, c[0x0][0x3a0] ;  /* 0x00007400ff0477ac */ /* 0x000e640008000800 */
[----:B-1----:R-:W-:-:S04]  /*3830*/  IMAD R15, R4, UR4, R7 ;  /* 0x00000004040f7c24 */ /* 0x002fc8000f8e0207 */
[----:B0-----:R-:W-:-:S05]  /*3840*/  IMAD.WIDE R8, R15, 0x4, R8 ;  /* 0x000000040f087825 */ /* 0x001fca00078e0208 */
[----:B------:R-:W3:Y:S01]  /*3850*/  LDG.E.CONSTANT R17, desc[UR6][R8.64] ;  /* 0x0000000608117981 */ /* 0x000ee2000c1e9900 */
[----:B------:R-:W-:Y:S01]  /*3860*/  BSSY.RECONVERGENT B2, `(.L_x_79) ;  /* 0x000000d000027945 */ /* 0x000fe20003800200 */
[----:B---3--:R-:W-:-:S04]  /*3870*/  IADD3 R0, PT, PT, R17, 0x1800000, RZ ;  /* 0x0180000011007810 */ /* 0x008fc80007ffe0ff */
[----:B------:R-:W-:-:S04]  /*3880*/  LOP3.LUT R0, R0, 0x7f800000, RZ, 0xc0, !PT ;  /* 0x7f80000000007812 */ /* 0x000fc800078ec0ff */
[----:B------:R-:W-:-:S13]  /*3890*/  ISETP.GT.U32.AND P1, PT, R0, 0x1ffffff, PT ;  /* 0x01ffffff0000780c */ /* 0x000fda0003f24070 */
[----:B------:R-:W-:Y:S05]  /*38a0*/  @P1 BRA `(.L_x_80) ;  /* 0x0000000000101947 */ /* 0x000fea0003800000 */
[----:B------:R-:W-:Y:S02]  /*38b0*/  MOV R0, R17 ;  /* 0x0000001100007202 */ /* 0x000fe40000000f00 */
[----:B------:R-:W-:-:S07]  /*38c0*/  MOV R8, 0x38e0 ;  /* 0x000038e000087802 */ /* 0x000fce0000000f00 */
[----:B--2---:R-:W-:Y:S05]  /*38d0*/  CALL.REL.NOINC `($__internal_0_$__cuda_sm20_rcp_rn_f32_slowpath) ;  /* 0x00000018001c7944 */ /* 0x004fea0003c00000 */
[----:B------:R-:W-:Y:S05]  /*38e0*/  BRA `(.L_x_81) ;  /* 0x0000000000107947 */ /* 0x000fea0003800000 */
.L_x_80:
[----:B------:R-:W0:Y:S02]  /*38f0*/  MUFU.RCP R0, R17 ;  /* 0x0000001100007308 */ /* 0x000e240000001000 */
[----:B0-----:R-:W-:-:S04]  /*3900*/  FFMA R8, R17, R0, -1 ;  /* 0xbf80000011087423 */ /* 0x001fc80000000000 */
[----:B------:R-:W-:-:S04]  /*3910*/  FADD.FTZ R9, -R8, -RZ ;  /* 0x800000ff08097221 */ /* 0x000fc80000010100 */
[----:B------:R-:W-:-:S07]  /*3920*/  FFMA R0, R0, R9, R0 ;  /* 0x0000000900007223 */ /* 0x000fce0000000000 */
.L_x_81:
[----:B------:R-:W-:Y:S05]  /*3930*/  BSYNC.RECONVERGENT B2 ;  /* 0x0000000000027941 */ /* 0x000fea0003800200 */
.L_x_79:
[----:B------:R-:W0:Y:S08]  /*3940*/  LDC.64 R8, c[0x0][0x388] ;  /* 0x0000e200ff087b82 */ /* 0x000e300000000a00 */
[----:B------:R-:W1:Y:S01]  /*3950*/  LDC.64 R16, c[0x0][0x390] ;  /* 0x0000e400ff107b82 */ /* 0x000e620000000a00 */
[----:B0-----:R-:W-:-:S06]  /*3960*/  IMAD.WIDE R8, R15, 0x4, R8 ;  /* 0x000000040f087825 */ /* 0x001fcc00078e0208 */
[----:B------:R-:W3:Y:S01]  /*3970*/  LDG.E.CONSTANT R9, desc[UR6][R8.64] ;  /* 0x0000000608097981 */ /* 0x000ee2000c1e9900 */
[----:B-1----:R-:W-:-:S06]  /*3980*/  IMAD.WIDE R16, R15, 0x4, R16 ;  /* 0x000000040f107825 */ /* 0x002fcc00078e0210 */
[----:B------:R-:W4:Y:S01]  /*3990*/  LDG.E.CONSTANT R17, desc[UR6][R16.64] ;  /* 0x0000000610117981 */ /* 0x000f22000c1e9900 */
[-C--:B---3--:R-:W-:Y:S01]  /*39a0*/  FMUL R15, R9, R0.reuse ;  /* 0x00000000090f7220 */ /* 0x088fe20000400000 */
[----:B----4-:R-:W-:-:S04]  /*39b0*/  FMUL R19, R17, R0 ;  /* 0x0000000011137220 */ /* 0x010fc80000400000 */
[----:B------:R3:W-:Y:S04]  /*39c0*/  STG.E desc[UR6][R22.64], R15 ;  /* 0x0000000f16007986 */ /* 0x0007e8000c101906 */
[----:B------:R3:W-:Y:S01]  /*39d0*/  STG.E desc[UR6][R20.64], R19 ;  /* 0x0000001314007986 */ /* 0x0007e2000c101906 */
[----:B------:R-:W-:Y:S05]  /*39e0*/  BRA `(.L_x_72) ;  /* 0x0000000800887947 */ /* 0x000fea0003800000 */
.L_x_61:
[----:B------:R-:W-:Y:S02]  /*39f0*/  ISETP.GE.U32.AND P1, PT, R5, 0x7, PT ;  /* 0x000000070500780c */ /* 0x000fe40003f26070 */
[----:B------:R-:W-:-:S11]  /*3a00*/  ISETP.NE.AND P2, PT, R14, RZ, PT ;  /* 0x000000ff0e00720c */ /* 0x000fd60003f45270 */
[----:B------:R-:W-:Y:S05]  /*3a10*/  @!P1 BRA `(.L_x_82) ;  /* 0x0000000000989947 */ /* 0x000fea0003800000 */
[----:B------:R-:W0:Y:S01]  /*3a20*/  LDC R0, c[0x0][0x3a0] ;  /* 0x0000e800ff007b82 */ /* 0x000e220000000800 */
[----:B------:R-:W-:-:S05]  /*3a30*/  UMOV UR4, URZ ;  /* 0x000000ff00047c82 */ /* 0x000fca0008000000 */
.L_x_83:
[C---:B0-2---:R-:W-:Y:S01]  /*3a40*/  IMAD.WIDE R32, R0.reuse, 0x4, R22 ;  /* 0x0000000400207825 */ /* 0x045fe200078e0216 */
[----:B------:R-:W-:Y:S01]  /*3a50*/  MOV R10, 0x7fffffff ;  /* 0x7fffffff000a7802 */ /* 0x000fe20000000f00 */
[----:B------:R-:W-:Y:S02]  /*3a60*/  UIADD3 UR4, UPT, UPT, UR4, 0x8, URZ ;  /* 0x0000000804047890 */ /* 0x000fe4000fffe0ff */
[C---:B------:R-:W-:Y:S02]  /*3a70*/  IMAD.WIDE R30, R0.reuse, 0x4, R20 ;  /* 0x00000004001e7825 */ /* 0x040fe400078e0214 */
[----:B------:R0:W-:Y:S02]  /*3a80*/  STG.E desc[UR6][R22.64], R10 ;  /* 0x0000000a16007986 */ /* 0x0001e4000c101906 */
[C---:B------:R-:W-:Y:S01]  /*3a90*/  IMAD.WIDE R8, R0.reuse, 0x4, R32 ;  /* 0x0000000400087825 */ /* 0x040fe200078e0220 */
        /* <DEDUP_REMOVED lines=30> */
.L_x_82:
        /* <DEDUP_REMOVED lines=22> */
.L_x_84:
        /* <DEDUP_REMOVED lines=14> */
.L_x_85:
[----:B------:R-:W-:Y:S05]  /*3ec0*/  @!P2 BRA `(.L_x_72) ;  /* 0x000000040050a947 */ /* 0x000fea0003800000 */
[----:B0-23--:R-:W-:-:S05]  /*3ed0*/  MOV R9, 0x7fffffff ;  /* 0x7fffffff00097802 */ /* 0x00dfca0000000f00 */
[----:B------:R4:W-:Y:S04]  /*3ee0*/  STG.E desc[UR6][R22.64], R9 ;  /* 0x0000000916007986 */ /* 0x0009e8000c101906 */
[----:B------:R4:W-:Y:S01]  /*3ef0*/  STG.E desc[UR6][R20.64], R9 ;  /* 0x0000000914007986 */ /* 0x0009e2000c101906 */
[----:B------:R-:W-:Y:S05]  /*3f00*/  BRA `(.L_x_72) ;  /* 0x0000000400407947 */ /* 0x000fea0003800000 */
.L_x_60:
[----:B------:R-:W-:Y:S02]  /*3f10*/  ISETP.GE.U32.AND P1, PT, R5, 0x7, PT ;  /* 0x000000070500780c */ /* 0x000fe40003f26070 */
[----:B------:R-:W-:-:S11]  /*3f20*/  ISETP.NE.AND P2, PT, R14, RZ, PT ;  /* 0x000000ff0e00720c */ /* 0x000fd60003f45270 */
[----:B------:R-:W-:Y:S05]  /*3f30*/  @!P1 BRA `(.L_x_86) ;  /* 0x0000000000989947 */ /* 0x000fea0003800000 */
[----:B------:R-:W0:Y:S01]  /*3f40*/  LDC R0, c[0x0][0x3a0] ;  /* 0x0000e800ff007b82 */ /* 0x000e220000000800 */
[----:B------:R-:W-:-:S05]  /*3f50*/  UMOV UR4, URZ ;  /* 0x000000ff00047c82 */ /* 0x000fca0008000000 */
.L_x_87:
        /* <DEDUP_REMOVED lines=36> */
.L_x_86:
        /* <DEDUP_REMOVED lines=22> */
.L_x_88:
[----:B------:R-:W-:Y:S05]  /*4300*/  @!P2 BRA `(.L_x_72) ;  /* 0x000000000040a947 */ /* 0x000fea0003800000 */
[----:B------:R-:W-:Y:S02]  /*4310*/  ISETP.NE.AND P1, PT, R11, RZ, PT ;  /* 0x000000ff0b00720c */ /* 0x000fe40003f25270 */
[----:B------:R-:W-:-:S13]  /*4320*/  ISETP.NE.AND P2, PT, R2, RZ, PT ;  /* 0x000000ff0200720c */ /* 0x000fda0003f45270 */
[----:B0-----:R-:W-:Y:S01]  /*4330*/  @P2 MOV R25, 0x7fffffff ;  /* 0x7fffffff00192802 */ /* 0x001fe20000000f00 */
[----:B------:R-:W-:Y:S06]  /*4340*/  @!P1 BRA `(.L_x_89) ;  /* 0x0000000000289947 */ /* 0x000fec0003800000 */
[----:B------:R-:W2:Y:S01]  /*4350*/  LDC R19, c[0x0][0x3a0] ;  /* 0x0000e800ff137b82 */ /* 0x000ea20000000800 */
        /* <DEDUP_REMOVED lines=9> */
.L_x_89:
[----:B------:R0:W-:Y:S04]  /*43f0*/  @P2 STG.E desc[UR6][R22.64], R25 ;  /* 0x0000001916002986 */ /* 0x0001e8000c101906 */
[----:B------:R0:W-:Y:S02]  /*4400*/  @P2 STG.E desc[UR6][R20.64], R25 ;  /* 0x0000001914002986 */ /* 0x0001e4000c101906 */
.L_x_72:
[----:B------:R-:W-:Y:S05]  /*4410*/  BSYNC.RECONVERGENT B0 ;  /* 0x0000000000007941 */ /* 0x000fea0003800200 */
.L_x_59:
[----:B------:R-:W5:Y:S01]  /*4420*/  LDCU UR4, c[0x0][0x3a0] ;  /* 0x00007400ff0477ac */ /* 0x000f620008000800 */
[----:B------:R-:W-:-:S04]  /*4430*/  IADD3 R7, PT, PT, R6, R7, RZ ;  /* 0x0000000706077210 */ /* 0x000fc80007ffe0ff */
[----:B-----5:R-:W-:-:S13]  /*4440*/  ISETP.GE.AND P1, PT, R7, UR4, PT ;  /* 0x0000000407007c0c */ /* 0x020fda000bf26270 */
[----:B------:R-:W-:Y:S05]  /*4450*/  @!P1 BRA `(.L_x_90) ;  /* 0xffffffe800389947 */ /* 0x000fea000383ffff */
[----:B------:R-:W-:Y:S05]  /*4460*/  EXIT ;  /* 0x000000000000794d */ /* 0x000fea0003800000 */
.L_x_58:
[----:B01----:R-:W0:Y:S08]  /*4470*/  LDC.64 R8, c[0x0][0x398] ;  /* 0x0000e600ff087b82 */ /* 0x003e300000000a00 */
[----:B------:R-:W1:Y:S08]  /*4480*/  LDC R3, c[0x0][0x3a4] ;  /* 0x0000e900ff037b82 */ /* 0x000e700000000800 */
[----:B--2---:R-:W2:Y:S01]  /*4490*/  LDC R0, c[0x0][0x3a8] ;  /* 0x0000ea00ff007b82 */ /* 0x004ea20000000800 */
[----:B0-----:R-:W-:-:S05]  /*44a0*/  IMAD.WIDE R8, R7, 0x4, R8 ;  /* 0x0000000407087825 */ /* 0x001fca00078e0208 */
[----:B------:R-:W1:Y:S01]  /*44b0*/  LDG.E.CONSTANT R2, desc[UR6][R8.64] ;  /* 0x0000000608027981 */ /* 0x000e62000c1e9900 */
[----:B------:R-:W-:Y:S01]  /*44c0*/  BSSY.RECONVERGENT B0, `(.L_x_91) ;  /* 0x00000c3000007945 */ /* 0x000fe20003800200 */
[CC--:B-1----:R-:W-:Y:S02]  /*44d0*/  ISETP.GE.AND P1, PT, R2.reuse, R3.reuse, PT ;  /* 0x000000030200720c */ /* 0x0c2fe40003f26270 */
[C---:B---3--:R-:W-:Y:S02]  /*44e0*/  IADD3 R5, PT, PT, -R2.reuse, R3, RZ ;  /* 0x0000000302057210 */ /* 0x048fe40007ffe1ff */
[----:B------:R-:W-:-:S04]  /*44f0*/  ISETP.LT.OR P1, PT, R2, RZ, P1 ;  /* 0x000000ff0200720c */ /* 0x000fc80000f21670 */
[----:B------:R-:W-:-:S04]  /*4500*/  PLOP3.LUT P1, PT, P0, P1, PT, 0xf8, 0x8f ;  /* 0x00000000008f781c */ /* 0x000fc80000723f70 */
[----:B--2---:R-:W-:-:S13]  /*4510*/  ISETP.LT.OR P1, PT, R5, R0, P1 ;  /* 0x000000000500720c */ /* 0x004fda0000f21670 */
[----:B------:R-:W-:Y:S05]  /*4520*/  @P1 BRA `(.L_x_92) ;  /* 0x0000000800f01947 */ /* 0x000fea0003800000 */
[----:B------:R-:W0:Y:S01]  /*4530*/  LDCU.128 UR8, c[0x0][0x3b0] ;  /* 0x00007600ff0877ac */ /* 0x000e220008000c00 */
[----:B------:R-:W-:Y:S01]  /*4540*/  IADD3 R12, PT, PT, R4, R2, RZ ;  /* 0x00000002040c7210 */ /* 0x000fe20007ffe0ff */
[----:B------:R-:W-:Y:S01]  /*4550*/  BSSY.RECONVERGENT B1, `(.L_x_93) ;  /* 0x0000067000017945 */ /* 0x000fe20003800200 */
[----:B------:R-:W-:Y:S02]  /*4560*/  SHF.L.U32 R20, R7, 0x2, RZ ;  /* 0x0000000207147819 */ /* 0x000fe400000006ff */
[----:B------:R-:W-:Y:S02]  /*4570*/  ISETP.GE.AND P1, PT, R12, 0x1, PT ;  /* 0x000000010c00780c */ /* 0x000fe40003f26270 */
[----:B------:R-:W-:-:S04]  /*4580*/  SHF.R.S32.HI R8, RZ, 0x1f, R7 ;  /* 0x0000001fff087819 */ /* 0x000fc80000011407 */
[----:B------:R-:W-:Y:S02]  /*4590*/  SHF.L.U64.HI R5, R7, 0x2, R8 ;  /* 0x0000000207057819 */ /* 0x000fe40000010208 */
[C---:B0-----:R-:W-:Y:S02]  /*45a0*/  IADD3 R22, P2, PT, R20.reuse, UR8, RZ ;  /* 0x0000000814167c10 */ /* 0x041fe4000ff5e0ff */
[----:B------:R-:W-:Y:S02]  /*45b0*/  IADD3 R20, P3, PT, R20, UR10, RZ ;  /* 0x0000000a14147c10 */ /* 0x000fe4000ff7e0ff */
[C---:B------:R-:W-:Y:S02]  /*45c0*/  IADD3.X R23, PT, PT, R5.reuse, UR9, RZ, P2, !PT ;  /* 0x0000000905177c10 */ /* 0x040fe400097fe4ff */
[----:B------:R-:W-:Y:S01]  /*45d0*/  IADD3.X R21, PT, PT, R5, UR11, RZ, P3, !PT ;  /* 0x0000000b05157c10 */ /* 0x000fe20009ffe4ff */
[----:B------:R-:W-:Y:S08]  /*45e0*/  @!P1 BRA `(.L_x_94) ;  /* 0x0000000400749947 */ /* 0x000ff00003800000 */
[C---:B------:R-:W-:Y:S01]  /*45f0*/  ISETP.GE.U32.AND P1, PT, R12.reuse, 0x8, PT ;  /* 0x000000080c00780c */ /* 0x040fe20003f26070 */
[----:B------:R-:W-:Y:S01]  /*4600*/  BSSY.RECONVERGENT B2, `(.L_x_95) ;  /* 0x000002b000027945 */ /* 0x000fe20003800200 */
[----:B------:R-:W-:-:S04]  /*4610*/  LOP3.LUT R5, R12, 0x7, RZ, 0xc0, !PT ;  /* 0x000000070c057812 */ /* 0x000fc800078ec0ff */
[----:B------:R-:W-:-:S07]  /*4620*/  ISETP.NE.AND P2, PT, R5, RZ, PT ;  /* 0x000000ff0500720c */ /* 0x000fce0003f45270 */
[----:B------:R-:W-:Y:S06]  /*4630*/  @!P1 BRA `(.L_x_96) ;  /* 0x00000000009c9947 */ /* 0x000fec0003800000 */
[----:B------:R-:W0:Y:S01]  /*4640*/  LDC R13, c[0x0][0x3a0] ;  /* 0x0000e800ff0d7b82 */ /* 0x000e220000000800 */
[----:B------:R-:W-:Y:S01]  /*4650*/  HFMA2 R31, -RZ, RZ, 0, 0 ;  /* 0x00000000ff1f7431 */ /* 0x000fe200000001ff */
[----:B------:R-:W-:-:S07]  /*4660*/  LOP3.LUT R30, R12, 0x7ffffff8, RZ, 0xc0, !PT ;  /* 0x7ffffff80c1e7812 */ /* 0x000fce00078ec0ff */
.L_x_97:
[----:B0-2---:R-:W-:Y:S01]  /*4670*/  IMAD.WIDE R18, R13, 0x4, R22 ;  /* 0x000000040d127825 */ /* 0x005fe200078e0216 */
[----:B------:R-:W-:Y:S02]  /*4680*/  MOV R32, 0x7fffffff ;  /* 0x7fffffff00207802 */ /* 0x000fe40000000f00 */
[----:B------:R-:W-:Y:S01]  /*4690*/  IADD3 R31, PT, PT, R31, 0x8, RZ ;  /* 0x000000081f1f7810 */ /* 0x000fe20007ffe0ff */
[----:B------:R-:W-:Y:S02]  /*46a0*/  IMAD.WIDE R28, R13, 0x4, R20 ;  /* 0x000000040d1c7825 */ /* 0x000fe400078e0214 */
[----:B------:R-:W-:Y:S01]  /*46b0*/  STG.E desc[UR6][R22.64], R32 ;  /* 0x0000002016007986 */ /* 0x000fe2000c101906 */
[----:B------:R-:W-:Y:S01]  /*46c0*/  ISETP.NE.AND P1, PT, R31, R30, PT ;  /* 0x0000001e1f00720c */ /* 0x000fe20003f25270 */
[C---:B------:R-:W-:Y:S02]  /*46d0*/  IMAD.WIDE R14, R13.reuse, 0x4, R18 ;  /* 0x000000040d0e7825 */ /* 0x040fe400078e0212 */
[----:B------:R0:W-:Y:S02]  /*46e0*/  STG.E desc[UR6][R20.64], R32 ;  /* 0x0000002014007986 */ /* 0x0001e4000c101906 */
[----:B------:R-:W-:-:S02]  /*46f0*/  IMAD.WIDE R16, R13, 0x4, R28 ;  /* 0x000000040d107825 */ /* 0x000fc400078e021c */
[----:B------:R-:W-:Y:S02]  /*4700*/  STG.E desc[UR6][R18.64], R32 ;  /* 0x0000002012007986 */ /* 0x000fe4000c101906 */
[C---:B------:R-:W-:Y:S02]  /*4710*/  IMAD.WIDE R10, R13.reuse, 0x4, R14 ;  /* 0x000000040d0a7825 */ /* 0x040fe400078e020e */
[----:B------:R1:W-:Y:S02]  /*4720*/  STG.E desc[UR6][R28.64], R32 ;  /* 0x000000201c007986 */ /* 0x0003e4000c101906 */
[C---:B------:R-:W-:Y:S02]  /*4730*/  IMAD.WIDE R8, R13.reuse, 0x4, R16 ;  /* 0x000000040d087825 */ /* 0x040fe400078e0210 */
[----:B------:R2:W-:Y:S02]  /*4740*/  STG.E desc[UR6][R14.64], R32 ;  /* 0x000000200e007986 */ /* 0x0005e4000c101906 */
[----:B------:R-:W-:-:S02]  /*4750*/  IMAD.WIDE R26, R13, 0x4, R10 ;  /* 0x000000040d1a7825 */ /* 0x000fc400078e020a */
[----:B------:R-:W-:Y:S02]  /*4760*/  STG.E desc[UR6][R16.64], R32 ;  /* 0x0000002010007986 */ /* 0x000fe4000c101906 */
[C---:B------:R-:W-:Y:S02]  /*4770*/  IMAD.WIDE R24, R13.reuse, 0x4, R8 ;  /* 0x000000040d187825 */ /* 0x040fe400078e0208 */
[----:B------:R3:W-:Y:S02]  /*4780*/  STG.E desc[UR6][R10.64], R32 ;  /* 0x000000200a007986 */ /* 0x0007e4000c101906 */
[C---:B0-----:R-:W-:Y:S02]  /*4790*/  IMAD.WIDE R20, R13.reuse, 0x4, R26 ;  /* 0x000000040d147825 */ /* 0x041fe400078e021a */
[----:B------:R-:W-:Y:S02]  /*47a0*/  STG.E desc[UR6][R8.64], R32 ;  /* 0x0000002008007986 */ /* 0x000fe4000c101906 */
[----:B------:R-:W-:-:S02]  /*47b0*/  IMAD.WIDE R22, R13, 0x4, R24 ;  /* 0x000000040d167825 */ /* 0x000fc400078e0218 */
[----:B------:R-:W-:Y:S02]  /*47c0*/  STG.E desc[UR6][R26.64], R32 ;  /* 0x000000201a007986 */ /* 0x000fe4000c101906 */
[C---:B-1----:R-:W-:Y:S02]  /*47d0*/  IMAD.WIDE R28, R13.reuse, 0x4, R20 ;  /* 0x000000040d1c7825 */ /* 0x042fe400078e0214 */
[----:B------:R-:W-:Y:S02]  /*47e0*/  STG.E desc[UR6][R24.64], R32 ;  /* 0x0000002018007986 */ /* 0x000fe4000c101906 */
[C---:B------:R-:W-:Y:S02]  /*47f0*/  IMAD.WIDE R18, R13.reuse, 0x4, R22 ;  /* 0x000000040d127825 */ /* 0x040fe400078e0216 */
[----:B------:R0:W-:Y:S02]  /*4800*/  STG.E desc[UR6][R20.64], R32 ;  /* 0x0000002014007986 */ /* 0x0001e4000c101906 */
[----:B--2---:R-:W-:-:S02]  /*4810*/  IMAD.WIDE R14, R13, 0x4, R28 ;  /* 0x000000040d0e7825 */ /* 0x004fc400078e021c */
[----:B------:R1:W-:Y:S02]  /*4820*/  STG.E desc[UR6][R22.64], R32 ;  /* 0x0000002016007986 */ /* 0x0003e4000c101906 */
[C---:B---3--:R-:W-:Y:S02]  /*4830*/  IMAD.WIDE R10, R13.reuse, 0x4, R18 ;  /* 0x000000040d0a7825 */ /* 0x048fe400078e0212 */
[----:B------:R2:W-:Y:S04]  /*4840*/  STG.E desc[UR6][R28.64], R32 ;  /* 0x000000201c007986 */ /* 0x0005e8000c101906 */
[----:B------:R2:W-:Y:S01]  /*4850*/  STG.E desc[UR6][R18.64], R32 ;  /* 0x0000002012007986 */ /* 0x0005e2000c101906 */
[----:B0-----:R-:W-:-:S03]  /*4860*/  IMAD.WIDE R20, R13, 0x4, R10 ;  /* 0x000000040d147825 */ /* 0x001fc600078e020a */
[----:B------:R2:W-:Y:S01]  /*4870*/  STG.E desc[UR6][R14.64], R32 ;  /* 0x000000200e007986 */ /* 0x0005e2000c101906 */
[----:B-1----:R-:W-:-:S03]  /*4880*/  IMAD.WIDE R22, R13, 0x4, R14 ;  /* 0x000000040d167825 */ /* 0x002fc600078e020e */
[----:B------:R2:W-:Y:S01]  /*4890*/  STG.E desc[UR6][R10.64], R32 ;  /* 0x000000200a007986 */ /* 0x0005e2000c101906 */
[----:B------:R-:W-:Y:S05]  /*48a0*/  @P1 BRA `(.L_x_97) ;  /* 0xfffffffc00701947 */ /* 0x000fea000383ffff */
.L_x_96:
[----:B------:R-:W-:Y:S05]  /*48b0*/  BSYNC.RECONVERGENT B2 ;  /* 0x0000000000027941 */ /* 0x000fea0003800200 */
.L_x_95:
        /* <DEDUP_REMOVED lines=11> */
[C---:B--2---:R-:W-:Y:S01]  /*4970*/  IMAD.WIDE R10, R13.reuse, 0x4, R20 ;  /* 0x000000040d0a7825 */ /* 0x044fe200078e0214 */
        /* <DEDUP_REMOVED lines=11> */
[----:B---3--:R-:W-:-:S07]  /*4a30*/  IMAD.WIDE R20, R13, 0x4, R24 ;  /* 0x000000040d147825 */ /* 0x008fce00078e0218 */
.L_x_99:
[----:B------:R-:W-:Y:S05]  /*4a40*/  BSYNC.RECONVERGENT B2 ;  /* 0x0000000000027941 */ /* 0x000fea0003800200 */
.L_x_98:
[----:B------:R-:W-:Y:S05]  /*4a50*/  @!P2 BRA `(.L_x_94) ;  /* 0x000000000058a947 */ /* 0x000fea0003800000 */
[----:B0-----:R-:W-:Y:S01]  /*4a60*/  LOP3.LUT R5, R12, 0x1, RZ, 0xc0, !PT ;  /* 0x000000010c057812 */ /* 0x001fe200078ec0ff */
[----:B------:R-:W-:Y:S01]  /*4a70*/  BSSY.RECONVERGENT B2, `(.L_x_100) ;  /* 0x0000010000027945 */ /* 0x000fe20003800200 */
[----:B------:R-:W-:Y:S02]  /*4a80*/  ISETP.NE.AND P1, PT, R26, 0x1, PT ;  /* 0x000000011a00780c */ /* 0x000fe40003f25270 */
[----:B------:R-:W-:-:S13]  /*4a90*/  ISETP.NE.U32.AND P2, PT, R5, 0x1, PT ;  /* 0x000000010500780c */ /* 0x000fda0003f45070 */
[----:B------:R-:W0:Y:S01]  /*4aa0*/  @!P2 LDC R17, c[0x0][0x3a0] ;  /* 0x0000e800ff11ab82 */ /* 0x000e220000000800 */
[----:B--2---:R-:W-:Y:S01]  /*4ab0*/  @!P2 MOV R15, 0x7fffffff ;  /* 0x7fffffff000fa802 */ /* 0x004fe20000000f00 */
        /* <DEDUP_REMOVED lines=11> */
.L_x_101:
[----:B------:R-:W-:Y:S05]  /*4b70*/  BSYNC.RECONVERGENT B2 ;  /* 0x0000000000027941 */ /* 0x000fea0003800200 */
.L_x_100:
[----:B------:R0:W-:Y:S04]  /*4b80*/  @!P2 STG.E desc[UR6][R22.64], R15 ;  /* 0x0000000f1600a986 */ /* 0x0001e8000c101906 */
[----:B------:R2:W-:Y:S01]  /*4b90*/  @!P2 STG.E desc[UR6][R20.64], R15 ;  /* 0x0000000f1400a986 */ /* 0x0005e2000c101906 */
[----:B0-----:R-:W-:-:S04]  /*4ba0*/  @!P2 IMAD.WIDE R22, R17, 0x4, R22 ;  /* 0x000000041116a825 */ /* 0x001fc800078e0216 */
[----:B--2---:R-:W-:-:S07]  /*4bb0*/  @!P2 IMAD.WIDE R20, R17, 0x4, R20 ;  /* 0x000000041114a825 */ /* 0x004fce00078e0214 */
.L_x_94:
[----:B------:R-:W-:Y:S05]  /*4bc0*/  BSYNC.RECONVERGENT B1 ;  /* 0x0000000000017941 */ /* 0x000fea0003800200 */
.L_x_93:
[----:B------:R-:W-:-:S13]  /*4bd0*/  ISETP.NE.AND P1, PT, R2, RZ, PT ;  /* 0x000000ff0200720c */ /* 0x000fda0003f25270 */
[----:B------:R-:W-:Y:S05]  /*4be0*/  @P1 BRA `(.L_x_102) ;  /* 0x0000000000781947 */ /* 0x000fea0003800000 */
[----:B01----:R-:W0:Y:S01]  /*4bf0*/  LDC.64 R8, c[0x0][0x380] ;  /* 0x0000e000ff087b82 */ /* 0x003e220000000a00 */
[----:B------:R-:W1:Y:S02]  /*4c00*/  LDCU UR4, c[0x0][0x3a0] ;  /* 0x00007400ff0477ac */ /* 0x000e640008000800 */
[----:B-1----:R-:W-:-:S04]  /*4c10*/  IMAD R2, R4, UR4, R7 ;  /* 0x0000000404027c24 */ /* 0x002fc8000f8e0207 */
[----:B0-----:R-:W-:-:S06]  /*4c20*/  IMAD.WIDE R8, R2, 0x4, R8 ;  /* 0x0000000402087825 */ /* 0x001fcc00078e0208 */
        /* <DEDUP_REMOVED lines=10> */
.L_x_104:
[----:B------:R-:W0:Y:S02]  /*4cd0*/  MUFU.RCP R0, R9 ;  /* 0x0000000900007308 */ /* 0x000e240000001000 */
[----:B0-----:R-:W-:-:S04]  /*4ce0*/  FFMA R3, R9, R0, -1 ;  /* 0xbf80000009037423 */ /* 0x001fc80000000000 */
[----:B------:R-:W-:-:S04]  /*4cf0*/  FADD.FTZ R3, -R3, -RZ ;  /* 0x800000ff03037221 */ /* 0x000fc80000010100 */
[----:B------:R-:W-:-:S07]  /*4d00*/  FFMA R0, R0, R3, R0 ;  /* 0x0000000300007223 */ /* 0x000fce0000000000 */
.L_x_105:
[----:B------:R-:W-:Y:S05]  /*4d10*/  BSYNC.RECONVERGENT B2 ;  /* 0x0000000000027941 */ /* 0x000fea0003800200 */
.L_x_103:
[----:B------:R-:W0:Y:S08]  /*4d20*/  LDC.64 R8, c[0x0][0x388] ;  /* 0x0000e200ff087b82 */ /* 0x000e300000000a00 */
[----:B--2---:R-:W1:Y:S01]  /*4d30*/  LDC.64 R10, c[0x0][0x390] ;  /* 0x0000e400ff0a7b82 */ /* 0x004e620000000a00 */
[----:B0-----:R-:W-:-:S06]  /*4d40*/  IMAD.WIDE R8, R2, 0x4, R8 ;  /* 0x0000000402087825 */ /* 0x001fcc00078e0208 */
[----:B------:R-:W2:Y:S01]  /*4d50*/  LDG.E.CONSTANT R9, desc[UR6][R8.64] ;  /* 0x0000000608097981 */ /* 0x000ea2000c1e9900 */
[----:B-1----:R-:W-:-:S06]  /*4d60*/  IMAD.WIDE R2, R2, 0x4, R10 ;  /* 0x0000000402027825 */ /* 0x002fcc00078e020a */
[----:B------:R-:W3:Y:S01]  /*4d70*/  LDG.E.CONSTANT R3, desc[UR6][R2.64] ;  /* 0x0000000602037981 */ /* 0x000ee2000c1e9900 */
[-C--:B--2---:R-:W-:Y:S01]  /*4d80*/  FMUL R5, R9, R0.reuse ;  /* 0x0000000009057220 */ /* 0x084fe20000400000 */
[----:B---3--:R-:W-:-:S04]  /*4d90*/  FMUL R11, R3, R0 ;  /* 0x00000000030b7220 */ /* 0x008fc80000400000 */
[----:B------:R3:W-:Y:S04]  /*4da0*/  STG.E desc[UR6][R22.64], R5 ;  /* 0x0000000516007986 */ /* 0x0007e8000c101906 */
[----:B------:R3:W-:Y:S01]  /*4db0*/  STG.E desc[UR6][R20.64], R11 ;  /* 0x0000000b14007986 */ /* 0x0007e2000c101906 */
[----:B------:R-:W-:Y:S05]  /*4dc0*/  BRA `(.L_x_92) ;  /* 0x0000000000c87947 */ /* 0x000fea0003800000 */
.L_x_102:
[----:B------:R-:W-:-:S13]  /*4dd0*/  ISETP.GE.AND P1, PT, R12, R3, PT ;  /* 0x000000030c00720c */ /* 0x000fda0003f26270 */
[----:B------:R-:W-:Y:S05]  /*4de0*/  @P1 BRA `(.L_x_92) ;  /* 0x0000000000c01947 */ /* 0x000fea0003800000 */
[----:B0-2---:R-:W0:Y:S01]  /*4df0*/  LDC.64 R18, c[0x0][0x380] ;  /* 0x0000e000ff127b82 */ /* 0x005e220000000a00 */
[----:B------:R-:W1:Y:S01]  /*4e00*/  LDCU UR4, c[0x0][0x3a0] ;  /* 0x00007400ff0477ac */ /* 0x000e620008000800 */
[----:B------:R-:W-:-:S06]  /*4e10*/  IADD3 R0, PT, PT, R12, -R0, RZ ;  /* 0x800000000c007210 */ /* 0x000fcc0007ffe0ff */
[----:B------:R-:W2:Y:S08]  /*4e20*/  LDC.64 R16, c[0x0][0x388] ;  /* 0x0000e200ff107b82 */ /* 0x000eb00000000a00 */
[----:B------:R-:W3:Y:S01]  /*4e30*/  LDC.64 R14, c[0x0][0x390] ;  /* 0x0000e400ff0e7b82 */ /* 0x000ee20000000a00 */
[--C-:B-1----:R-:W-:Y:S02]  /*4e40*/  IMAD R11, R0, UR4, R7.reuse ;  /* 0x00000004000b7c24 */ /* 0x102fe4000f8e0207 */
[----:B------:R-:W-:-:S05]  /*4e50*/  IMAD R5, R12, UR4, R7 ;  /* 0x000000040c057c24 */ /* 0x000fca000f8e0207 */
[----:B------:R-:W1:Y:S02]  /*4e60*/  LDC.64 R2, c[0x0][0x3a0] ;  /* 0x0000e800ff027b82 */ /* 0x000e640000000a00 */
.L_x_109:
        /* <DEDUP_REMOVED lines=14> */
.L_x_107:
[----:B------:R-:W0:Y:S02]  /*4f50*/  MUFU.RCP R0, R13 ;  /* 0x0000000d00007308 */ /* 0x000e240000001000 */
[----:B0-----:R-:W-:-:S04]  /*4f60*/  FFMA R8, R13, R0, -1 ;  /* 0xbf8000000d087423 */ /* 0x001fc80000000000 */
[----:B------:R-:W-:-:S04]  /*4f70*/  FADD.FTZ R9, -R8, -RZ ;  /* 0x800000ff08097221 */ /* 0x000fc80000010100 */
[----:B------:R-:W-:-:S07]  /*4f80*/  FFMA R0, R0, R9, R0 ;  /* 0x0000000900007223 */ /* 0x000fce0000000000 */
.L_x_108:
[----:B------:R-:W-:Y:S05]  /*4f90*/  BSYNC.RECONVERGENT B2 ;  /* 0x0000000000027941 */ /* 0x000fea0003800200 */
.L_x_106:
[----:B--2---:R-:W-:-:S04]  /*4fa0*/  IMAD.WIDE R26, R5, 0x4, R16 ;  /* 0x00000004051a7825 */ /* 0x004fc800078e0210 */
[----:B------:R-:W-:Y:S02]  /*4fb0*/  IMAD.WIDE R28, R11, 0x4, R16 ;  /* 0x000000040b1c7825 */ /* 0x000fe400078e0210 */
[----:B------:R-:W2:Y:S02]  /*4fc0*/  LDG.E.CONSTANT R26, desc[UR6][R26.64] ;  /* 0x000000061a1a7981 */ /* 0x000ea4000c1e9900 */
[--C-:B---3--:R-:W-:Y:S02]  /*4fd0*/  IMAD.WIDE R24, R5, 0x4, R14.reuse ;  /* 0x0000000405187825 */ /* 0x108fe400078e020e */
[----:B------:R-:W2:Y:S02]  /*4fe0*/  LDG.E.CONSTANT R29, desc[UR6][R28.64] ;  /* 0x000000061c1d7981 */ /* 0x000ea4000c1e9900 */
[----:B------:R-:W-:Y:S02]  /*4ff0*/  IMAD.WIDE R8, R11, 0x4, R14 ;  /* 0x000000040b087825 */ /* 0x000fe400078e020e */
[----:B------:R-:W3:Y:S04]  /*5000*/  LDG.E.CONSTANT R24, desc[UR6][R24.64] ;  /* 0x0000000618187981 */ /* 0x000ee8000c1e9900 */
[----:B------:R-:W3:Y:S01]  /*5010*/  LDG.E.CONSTANT R9, desc[UR6][R8.64] ;  /* 0x0000000608097981 */ /* 0x000ee2000c1e9900 */
[----:B------:R-:W-:-:S04]  /*5020*/  IADD3 R12, PT, PT, R12, 0x1, RZ ;  /* 0x000000010c0c7810 */ /* 0x000fc80007ffe0ff */
[----:B-1----:R-:W-:Y:S02]  /*5030*/  ISETP.NE.AND P1, PT, R12, R3, PT ;  /* 0x000000030c00720c */ /* 0x002fe40003f25270 */
[-C--:B------:R-:W-:Y:S02]  /*5040*/  IADD3 R5, PT, PT, R5, R2.reuse, RZ ;  /* 0x0000000205057210 */ /* 0x080fe40007ffe0ff */
[----:B------:R-:W-:Y:S01]  /*5050*/  IADD3 R11, PT, PT, R11, R2, RZ ;  /* 0x000000020b0b7210 */ /* 0x000fe20007ffe0ff */
[----:B--2---:R-:W-:-:S04]  /*5060*/  FADD R13, R26, -R29 ;  /* 0x8000001d1a0d7221 */ /* 0x004fc80000000000 */
[----:B------:R-:W-:Y:S01]  /*5070*/  FMUL R13, R13, R0 ;  /* 0x000000000d0d7220 */ /* 0x000fe20000400000 */
[----:B---3--:R-:W-:-:S04]  /*5080*/  FADD R31, R24, -R9 ;  /* 0x80000009181f7221 */ /* 0x008fc80000000000 */
[----:B------:R-:W-:Y:S01]  /*5090*/  FMUL R31, R31, R0 ;  /* 0x000000001f1f7220 */ /* 0x000fe20000400000 */
[----:B------:R0:W-:Y:S04]  /*50a0*/  STG.E desc[UR6][R22.64], R13 ;  /* 0x0000000d16007986 */ /* 0x0001e8000c101906 */
[----:B------:R1:W-:Y:S01]  /*50b0*/  STG.E desc[UR6][R20.64], R31 ;  /* 0x0000001f14007986 */ /* 0x0003e2000c101906 */
[----:B0-----:R-:W-:-:S04]  /*50c0*/  IMAD.WIDE R22, R2, 0x4, R22 ;  /* 0x0000000402167825 */ /* 0x001fc800078e0216 */
[----:B-1----:R-:W-:Y:S01]  /*50d0*/  IMAD.WIDE R20, R2, 0x4, R20 ;  /* 0x0000000402147825 */ /* 0x002fe200078e0214 */
[----:B------:R-:W-:Y:S06]  /*50e0*/  @P1 BRA `(.L_x_109) ;  /* 0xfffffffc00601947 */ /* 0x000fec000383ffff */
.L_x_92:
[----:B------:R-:W-:Y:S05]  /*50f0*/  BSYNC.RECONVERGENT B0 ;  /* 0x0000000000007941 */ /* 0x000fea0003800200 */
.L_x_91:
[----:B------:R-:W4:Y:S01]  /*5100*/  LDCU UR4, c[0x0][0x3a0] ;  /* 0x00007400ff0477ac */ /* 0x000f220008000800 */
[----:B------:R-:W-:-:S04]  /*5110*/  IADD3 R7, PT, PT, R6, R7, RZ ;  /* 0x0000000706077210 */ /* 0x000fc80007ffe0ff */
[----:B----4-:R-:W-:-:S13]  /*5120*/  ISETP.GE.AND P1, PT, R7, UR4, PT ;  /* 0x0000000407007c0c */ /* 0x010fda000bf26270 */
[----:B------:R-:W-:Y:S05]  /*5130*/  @!P1 BRA `(.L_x_58) ;  /* 0xfffffff000cc9947 */ /* 0x000fea000383ffff */
[----:B------:R-:W-:Y:S05]  /*5140*/  EXIT ;  /* 0x000000000000794d */ /* 0x000fea0003800000 */
        .weak           $__internal_0_$__cuda_sm20_rcp_rn_f32_slowpath
        .type           $__internal_0_$__cuda_sm20_rcp_rn_f32_slowpath,@function
        .size           $__internal_0_$__cuda_sm20_rcp_rn_f32_slowpath,(.L_x_243 - $__internal_0_$__cuda_sm20_rcp_rn_f32_slowpath)
$__internal_0_$__cuda_sm20_rcp_rn_f32_slowpath:
[----:B------:R-:W-:Y:S01]  /*5150*/  SHF.L.U32 R9, R0, 0x1, RZ ;  /* 0x0000000100097819 */ /* 0x000fe200000006ff */
[----:B------:R-:W-:Y:S03]  /*5160*/  BSSY.RECONVERGENT B1, `(.L_x_110) ;  /* 0x0000030000017945 */ /* 0x000fe60003800200 */
[----:B------:R-:W-:-:S04]  /*5170*/  SHF.R.U32.HI R9, RZ, 0x18, R9 ;  /* 0x00000018ff097819 */ /* 0x000fc80000011609 */
[----:B------:R-:W-:-:S13]  /*5180*/  ISETP.NE.U32.AND P1, PT, R9, RZ, PT ;  /* 0x000000ff0900720c */ /* 0x000fda0003f25070 */
[----:B------:R-:W-:Y:S05]  /*5190*/  @P1 BRA `(.L_x_111) ;  /* 0x0000000000281947 */ /* 0x000fea0003800000 */
[----:B------:R-:W-:-:S04]  /*51a0*/  SHF.L.U32 R9, R0, 0x1, RZ ;  /* 0x0000000100097819 */ /* 0x000fc800000006ff */
[----:B------:R-:W-:-:S13]  /*51b0*/  ISETP.NE.AND P1, PT, R9, RZ, PT ;  /* 0x000000ff0900720c */ /* 0x000fda0003f25270 */
[----:B------:R-:W-:Y:S02]  /*51c0*/  @P1 FFMA R10, R0, 1.84467440737095516160e+19, RZ ;  /* 0x5f800000000a1823 */ /* 0x000fe400000000ff */
[----:B------:R-:W-:Y:S08]  /*51d0*/  @!P1 MUFU.RCP R0, R0 ;  /* 0x0000000000009308 */ /* 0x000ff00000001000 */
[----:B------:R-:W0:Y:S02]  /*51e0*/  @P1 MUFU.RCP R9, R10 ;  /* 0x0000000a00091308 */ /* 0x000e240000001000 */
[----:B0-----:R-:W-:-:S04]  /*51f0*/  @P1 FFMA R10, R10, R9, -1 ;  /* 0xbf8000000a0a1423 */ /* 0x001fc80000000009 */
[----:B------:R-:W-:-:S04]  /*5200*/  @P1 FADD.FTZ R10, -R10, -RZ ;  /* 0x800000ff0a0a1221 */ /* 0x000fc80000010100 */
[----:B------:R-:W-:-:S04]  /*5210*/  @P1 FFMA R10, R9, R10, R9 ;  /* 0x0000000a090a1223 */ /* 0x000fc80000000009 */
[----:B------:R-:W-:Y:S01]  /*5220*/  @P1 FFMA R0, R10, 1.84467440737095516160e+19, RZ ;  /* 0x5f8000000a001823 */ /* 0x000fe200000000ff */
[----:B------:R-:W-:Y:S06]  /*5230*/  BRA `(.L_x_112) ;  /* 0x0000000000887947 */ /* 0x000fec0003800000 */
.L_x_111:
[----:B------:R-:W-:-:S04]  /*5240*/  IADD3 R10, PT, PT, R9, -0xfd, RZ ;  /* 0xffffff03090a7810 */ /* 0x000fc80007ffe0ff */
[----:B------:R-:W-:-:S13]  /*5250*/  ISETP.GT.U32.AND P1, PT, R10, 0x1, PT ;  /* 0x000000010a00780c */ /* 0x000fda0003f24070 */
[----:B------:R-:W-:Y:S05]  /*5260*/  @P1 BRA `(.L_x_113) ;  /* 0x0000000000781947 */ /* 0x000fea0003800000 */
[----:B------:R-:W-:Y:S02]  /*5270*/  LOP3.LUT R30, R0, 0x7fffff, RZ, 0xc0, !PT ;  /* 0x007fffff001e7812 */ /* 0x000fe400078ec0ff */
[----:B------:R-:W-:Y:S02]  /*5280*/  IADD3 R9, PT, PT, R9, -0xfc, RZ ;  /* 0xffffff0409097810 */ /* 0x000fe40007ffe0ff */
[----:B------:R-:W-:-:S04]  /*5290*/  LOP3.LUT R30, R30, 0x3f800000, RZ, 0xfc, !PT ;  /* 0x3f8000001e1e7812 */ /* 0x000fc800078efcff */
[----:B------:R-:W0:Y:S02]  /*52a0*/  MUFU.RCP R29, R30 ;  /* 0x0000001e001d7308 */ /* 0x000e240000001000 */
[----:B0-----:R-:W-:-:S04]  /*52b0*/  FFMA R30, R30, R29, -1 ;  /* 0xbf8000001e1e7423 */ /* 0x001fc8000000001d */
[----:B------:R-:W-:-:S04]  /*52c0*/  FADD.FTZ R30, -R30, -RZ ;  /* 0x800000ff1e1e7221 */ /* 0x000fc80000010100 */
[CCC-:B------:R-:W-:Y:S01]  /*52d0*/  FFMA.RM R31, R29.reuse, R30.reuse, R29.reuse ;  /* 0x0000001e1d1f7223 */ /* 0x1c0fe2000000401d */
[----:B------:R-:W-:-:S05]  /*52e0*/  FFMA.RP R29, R29, R30, R29 ;  /* 0x0000001e1d1d7223 */ /* 0x000fca000000801d */
[C---:B------:R-:W-:Y:S01]  /*52f0*/  FSETP.NEU.FTZ.AND P1, PT, R31.reuse, R29, PT ;  /* 0x0000001d1f00720b */ /* 0x040fe20003f3d000 */
[----:B------:R-:W-:Y:S01]  /*5300*/  HFMA2 R29, -RZ, RZ, 0, 1.78813934326171875e-07 ;  /* 0x00000003ff1d7431 */ /* 0x000fe200000001ff */
[----:B------:R-:W-:Y:S02]  /*5310*/  LOP3.LUT R31, R31, 0x7fffff, RZ, 0xc0, !PT ;  /* 0x007fffff1f1f7812 */ /* 0x000fe400078ec0ff */
[----:B------:R-:W-:Y:S02]  /*5320*/  SEL R30, RZ, 0xffffffff, !P1 ;  /* 0xffffffffff1e7807 */ /* 0x000fe40004800000 */
[----:B------:R-:W-:Y:S02]  /*5330*/  LOP3.LUT R31, R31, 0x800000, RZ, 0xfc, !PT ;  /* 0x008000001f1f7812 */ /* 0x000fe400078efcff */
[----:B------:R-:W-:Y:S02]  /*5340*/  IADD3 R30, PT, PT, -R30, RZ, RZ ;  /* 0x000000ff1e1e7210 */ /* 0x000fe40007ffe1ff */
[----:B------:R-:W-:-:S02]  /*5350*/  SHF.R.U32.HI R9, RZ, R9, R31 ;  /* 0x00000009ff097219 */ /* 0x000fc4000001161f */
[-C--:B------:R-:W-:Y:S02]  /*5360*/  SHF.L.U32 R29, R29, R10.reuse, RZ ;  /* 0x0000000a1d1d7219 */ /* 0x080fe400000006ff */
[----:B------:R-:W-:Y:S02]  /*5370*/  LOP3.LUT P2, RZ, R30, R10, R31, 0xf8, !PT ;  /* 0x0000000a1eff7212 */ /* 0x000fe4000784f81f */
[----:B------:R-:W-:-:S04]  /*5380*/  LOP3.LUT R29, R29, R31, RZ, 0xc0, !PT ;  /* 0x0000001f1d1d7212 */ /* 0x000fc800078ec0ff */
[----:B------:R-:W-:-:S04]  /*5390*/  SHF.R.U32.HI R29, RZ, R10, R29 ;  /* 0x0000000aff1d7219 */ /* 0x000fc8000001161d */
[C---:B------:R-:W-:Y:S02]  /*53a0*/  LOP3.LUT P1, RZ, R29.reuse, 0x1, RZ, 0xc0, !PT ;  /* 0x000000011dff7812 */ /* 0x040fe4000782c0ff */
[----:B------:R-:W-:-:S04]  /*53b0*/  LOP3.LUT P3, RZ, R29, 0x2, RZ, 0xc0, !PT ;  /* 0x000000021dff7812 */ /* 0x000fc8000786c0ff */
[----:B------:R-:W-:Y:S02]  /*53c0*/  PLOP3.LUT P1, PT, P1, P2, P3, 0xe0, 0x0 ;  /* 0x000000000000781c */ /* 0x000fe40000f25c30 */
[----:B------:R-:W-:Y:S02]  /*53d0*/  LOP3.LUT P2, RZ, R0, 0x7fffff, RZ, 0xc0, !PT ;  /* 0x007fffff00ff7812 */ /* 0x000fe4000784c0ff */
[----:B------:R-:W-:-:S04]  /*53e0*/  SEL R10, RZ, 0x1, !P1 ;  /* 0x00000001ff0a7807 */ /* 0x000fc80004800000 */
[----:B------:R-:W-:-:S04]  /*53f0*/  IADD3 R10, PT, PT, -R10, RZ, RZ ;  /* 0x000000ff0a0a7210 */ /* 0x000fc80007ffe1ff */
[----:B------:R-:W-:-:S13]  /*5400*/  ISETP.GE.AND P1, PT, R10, RZ, PT ;  /* 0x000000ff0a00720c */ /* 0x000fda0003f26270 */
[----:B------:R-:W-:-:S04]  /*5410*/  @!P1 IADD3 R9, PT, PT, R9, 0x1, RZ ;  /* 0x0000000109099810 */ /* 0x000fc80007ffe0ff */
[----:B------:R-:W-:-:S04]  /*5420*/  @!P2 SHF.L.U32 R9, R9, 0x1, RZ ;  /* 0x000000010909a819 */ /* 0x000fc800000006ff */
[----:B------:R-:W-:Y:S01]  /*5430*/  LOP3.LUT R0, R9, 0x80000000, R0, 0xf8, !PT ;  /* 0x8000000009007812 */ /* 0x000fe200078ef800 */
[----:B------:R-:W-:Y:S06]  /*5440*/  BRA `(.L_x_112) ;  /* 0x0000000000047947 */ /* 0x000fec0003800000 */
.L_x_113:
[----:B------:R-:W0:Y:S02]  /*5450*/  MUFU.RCP R0, R0 ;  /* 0x0000000000007308 */ /* 0x000e240000001000 */
.L_x_112:
[----:B------:R-:W-:Y:S05]  /*5460*/  BSYNC.RECONVERGENT B1 ;  /* 0x0000000000017941 */ /* 0x000fea0003800200 */
.L_x_110:
[----:B------:R-:W-:-:S04]  /*5470*/  MOV R9, 0x0 ;  /* 0x0000000000097802 */ /* 0x000fc80000000f00 */
[----:B0-----:R-:W-:Y:S05]  /*5480*/  RET.REL.NODEC R8 `(vi_many_series_one_param_f32) ;  /* 0xffffffa808dc7950 */ /* 0x001fea0003c3ffff */
.L_x_114:
[----:B------:R-:W-:-:S00]  /*5490*/  BRA `(.L_x_114) ;  /* 0xfffffffc00fc7947 */ /* 0x000fc0000383ffff */
[----:B------:R-:W-:-:S00]  /*54a0*/  NOP ;  /* 0x0000000000007918 */ /* 0x000fc00000000000 */
        /* <DEDUP_REMOVED lines=13> */
.L_x_243:


//--------------------- .text.vi_batch_f32        --------------------------
	.section	.text.vi_batch_f32,"ax",@progbits
	.align	128
        .global         vi_batch_f32
        .type           vi_batch_f32,@function
        .size           vi_batch_f32,(.L_x_244 - vi_batch_f32)
        .other          vi_batch_f32,@"STO_CUDA_ENTRY STV_DEFAULT"
vi_batch_f32:
.text.vi_batch_f32:
        /* <DEDUP_REMOVED lines=8> */
[----:B------:R-:W0:Y:S01]  /*0080*/  LDCU UR8, c[0x0][0x3a8] ;  /* 0x00007500ff0877ac */ /* 0x000e220008000800 */
[----:B------:R-:W1:Y:S01]  /*0090*/  LDCU UR4, c[0x0][0x3a0] ;  /* 0x00007400ff0477ac */ /* 0x000e620008000800 */
[----:B------:R-:W2:Y:S01]  /*00a0*/  LDCU UR7, c[0x0][0x370] ;  /* 0x00006e00ff0777ac */ /* 0x000ea20008000800 */
[----:B------:R-:W3:Y:S01]  /*00b0*/  LDCU.64 UR14, c[0x0][0x358] ;  /* 0x00006b00ff0e77ac */ /* 0x000ee20008000a00 */
[----:B0-----:R-:W-:Y:S02]  /*00c0*/  UISETP.NE.AND UP1, UPT, UR8, URZ, UPT ;  /* 0x000000ff0800728c */ /* 0x001fe4000bf25270 */
[----:B------:R-:W-:Y:S02]  /*00d0*/  UIADD3 UR6, UPT, UPT, UR8, -0x1, URZ ;  /* 0xffffffff08067890 */ /* 0x000fe4000fffe0ff */
[----:B-1----:R-:W-:Y:S02]  /*00e0*/  UISETP.GT.AND UP0, UPT, UR4, UR8, UPT ;  /* 0x000000080400728c */ /* 0x002fe4000bf04270 */
[----:B------:R-:W-:Y:S01]  /*00f0*/  UIADD3 UR5, UPT, UPT, UR4, -UR8, URZ ;  /* 0x8000000804057290 */ /* 0x000fe2000fffe0ff */
[----:B--2---:R-:W-:Y:S01]  /*0100*/  IMAD R6, R6, UR7, RZ ;  /* 0x0000000706067c24 */ /* 0x004fe2000f8e02ff */
[----:B------:R-:W-:Y:S01]  /*0110*/  UISETP.LT.OR UP0, UPT, UR8, URZ, !UP0 ;  /* 0x000000ff0800728c */ /* 0x000fe2000c701670 */
[----:B---3--:R-:W-:Y:S10]  /*0120*/  BRA.U UP1, `(.L_x_115) ;  /* 0x0000003901c47547 */ /* 0x008ff4000b800000 */
[----:B------:R-:W-:-:S09]  /*0130*/  UISETP.GT.AND UP1, UPT, UR4, URZ, UPT ;  /* 0x000000ff0400728c */ /* 0x000fd2000bf24270 */
[----:B------:R-:W-:Y:S05]  /*0140*/  BRA.U UP1, `(.L_x_116) ;  /* 0x0000001501e07547 */ /* 0x000fea000b800000 */
.L_x_149:
[----:B0-----:R-:W0:Y:S08]  /*0150*/  LDC.64 R4, c[0x0][0x398] ;  /* 0x0000e600ff047b82 */ /* 0x001e300000000a00 */
[----:B------:R-:W1:Y:S01]  /*0160*/  LDC R10, c[0x0][0x3a0] ;  /* 0x0000e800ff0a7b82 */ /* 0x000e620000000800 */
[----:B0-----:R-:W-:-:S06]  /*0170*/  IMAD.WIDE R4, R3, 0x4, R4 ;  /* 0x0000000403047825 */ /* 0x001fcc00078e0204 */
[----:B------:R-:W1:Y:S01]  /*0180*/  LDG.E.CONSTANT R5, desc[UR14][R4.64] ;  /* 0x0000000e04057981 */ /* 0x000e62000c1e9900 */
[----:B------:R-:W-:Y:S01]  /*0190*/  BSSY.RECONVERGENT B1, `(.L_x_117) ;  /* 0x000016e000017945 */ /* 0x000fe20003800200 */
[----:B-1----:R-:W-:-:S04]  /*01a0*/  ISETP.GT.AND P0, PT, R5, R10, PT ;  /* 0x0000000a0500720c */ /* 0x002fc80003f04270 */
[----:B------:R-:W-:-:S04]  /*01b0*/  ISETP.LT.OR P0, PT, R5, 0x1, P0 ;  /* 0x000000010500780c */ /* 0x000fc80000701670 */
[----:B------:R-:W-:-:S04]  /*01c0*/  PLOP3.LUT P0, PT, P0, PT, UP0, 0xea, 0xae ;  /* 0x0000000000ae781c */ /* 0x000fc8000070fd0a */
[----:B------:R-:W-:-:S13]  /*01d0*/  ISETP.GT.OR P0, PT, R5, UR5, P0 ;  /* 0x0000000505007c0c */ /* 0x000fda0008704670 */
[----:B------:R-:W-:Y:S05]  /*01e0*/  @P0 BRA `(.L_x_118) ;  /* 0x0000001400a00947 */ /* 0x000fea0003800000 */
[----:B------:R-:W0:Y:S01]  /*01f0*/  LDC.64 R8, c[0x0][0x380] ;  /* 0x0000e000ff087b82 */ /* 0x000e220000000a00 */
[----:B------:R-:W-:-:S07]  /*0200*/  IADD3 R7, PT, PT, R5, -0x1, RZ ;  /* 0xffffffff05077810 */ /* 0x000fce0007ffe0ff */
[----:B------:R-:W1:Y:S08]  /*0210*/  LDC.64 R32, c[0x0][0x3b0] ;  /* 0x0000ec00ff207b82 */ /* 0x000e700000000a00 */
[----:B------:R-:W2:Y:S01]  /*0220*/  LDC.64 R30, c[0x0][0x3b8] ;  /* 0x0000ee00ff1e7b82 */ /* 0x000ea20000000a00 */
[----:B0-----:R-:W-:-:S05]  /*0230*/  IMAD.WIDE.U32 R8, R7, 0x4, R8 ;  /* 0x0000000407087825 */ /* 0x001fca00078e0008 */
[----:B------:R-:W3:Y:S01]  /*0240*/  LDG.E.CONSTANT R17, desc[UR14][R8.64] ;  /* 0x0000000e08117981 */ /* 0x000ee2000c1e9900 */
[----:B------:R-:W-:Y:S01]  /*0250*/  IADD3 R2, PT, PT, R5, UR6, RZ ;  /* 0x0000000605027c10 */ /* 0x000fe2000fffe0ff */
[----:B------:R-:W-:Y:S01]  /*0260*/  IMAD R11, R3, R10, RZ ;  /* 0x0000000a030b7224 */ /* 0x000fe200078e02ff */
[----:B------:R-:W-:Y:S02]  /*0270*/  BSSY.RECONVERGENT B0, `(.L_x_119) ;  /* 0x000001f000007945 */ /* 0x000fe40003800200 */
[----:B------:R-:W-:Y:S01]  /*0280*/  ISETP.NE.AND P0, PT, R2, RZ, PT ;  /* 0x000000ff0200720c */ /* 0x000fe20003f05270 */
[----:B-1----:R-:W-:-:S04]  /*0290*/  IMAD.WIDE R32, R11, 0x4, R32 ;  /* 0x000000040b207825 */ /* 0x002fc800078e0220 */
[----:B--2---:R-:W-:-:S04]  /*02a0*/  IMAD.WIDE R30, R11, 0x4, R30 ;  /* 0x000000040b1e7825 */ /* 0x004fc800078e021e */
[----:B---3--:R-:W-:-:S05]  /*02b0*/  VIADD R0, R17, 0x1800000 ;  /* 0x0180000011007836 */ /* 0x008fca0000000000 */
[----:B------:R-:W-:-:S04]  /*02c0*/  LOP3.LUT R0, R0, 0x7f800000, RZ, 0xc0, !PT ;  /* 0x7f80000000007812 */ /* 0x000fc800078ec0ff */
[----:B------:R-:W-:Y:S01]  /*02d0*/  ISETP.GT.U32.AND P1, PT, R0, 0x1ffffff, PT ;  /* 0x01ffffff0000780c */ /* 0x000fe20003f24070 */
[----:B------:R-:W-:-:S12]  /*02e0*/  @!P0 BRA `(.L_x_120) ;  /* 0x00000000005c8947 */ /* 0x000fd80003800000 */
[----:B------:R-:W-:Y:S01]  /*02f0*/  IMAD.MOV.U32 R13, RZ, RZ, RZ ;  /* 0x000000ffff0d7224 */ /* 0x000fe200078e00ff */
[----:B------:R-:W-:-:S07]  /*0300*/  MOV R15, 0x7fffffff ;  /* 0x7fffffff000f7802 */ /* 0x000fce0000000f00 */
.L_x_121:
[----:B0-----:R-:W-:-:S04]  /*0310*/  IMAD.WIDE.U32 R8, R13, 0x4, R32 ;  /* 0x000000040d087825 */ /* 0x001fc800078e0020 */
[C---:B------:R-:W-:Y:S01]  /*0320*/  IMAD.WIDE.U32 R10, R13.reuse, 0x4, R30 ;  /* 0x000000040d0a7825 */ /* 0x040fe200078e001e */
[----:B------:R0:W-:Y:S03]  /*0330*/  STG.E desc[UR14][R8.64], R15 ;  /* 0x0000000f08007986 */ /* 0x0001e6000c10190e */
[----:B------:R-:W-:Y:S01]  /*0340*/  VIADD R13, R13, 0x8 ;  /* 0x000000080d0d7836 */ /* 0x000fe20000000000 */
[----:B------:R0:W-:Y:S04]  /*0350*/  STG.E desc[UR14][R10.64], R15 ;  /* 0x0000000f0a007986 */ /* 0x0001e8000c10190e */
[----:B------:R0:W-:Y:S01]  /*0360*/  STG.E desc[UR14][R8.64+0x4], R15 ;  /* 0x0000040f08007986 */ /* 0x0001e2000c10190e */
[----:B------:R-:W-:-:S03]  /*0370*/  ISETP.NE.AND P0, PT, R13, R2, PT ;  /* 0x000000020d00720c */ /* 0x000fc60003f05270 */
[----:B------:R0:W-:Y:S04]  /*0380*/  STG.E desc[UR14][R10.64+0x4], R15 ;  /* 0x0000040f0a007986 */ /* 0x0001e8000c10190e */
        /* <DEDUP_REMOVED lines=11> */
[----:B------:R0:W-:Y:S01]  /*0440*/  STG.E desc[UR14][R10.64+0x1c], R15 ;  /* 0x00001c0f0a007986 */ /* 0x0001e2000c10190e */
[----:B------:R-:W-:Y:S05]  /*0450*/  @P0 BRA `(.L_x_121) ;  /* 0xfffffffc00ac0947 */ /* 0x000fea000383ffff */
.L_x_120:
[----:B------:R-:W-:Y:S05]  /*0460*/  BSYNC.RECONVERGENT B0 ;  /* 0x0000000000007941 */ /* 0x000fea0003800200 */
.L_x_119:
[----:B------:R-:W-:Y:S04]  /*0470*/  BSSY.RECONVERGENT B2, `(.L_x_122) ;  /* 0x000000b000027945 */ /* 0x000fe80003800200 */
[----:B------:R-:W-:Y:S05]  /*0480*/  @P1 BRA `(.L_x_123) ;  /* 0x0000000000141947 */ /* 0x000fea0003800000 */
[----:B------:R-:W-:Y:S02]  /*0490*/  MOV R0, R17 ;  /* 0x0000001100007202 */ /* 0x000fe40000000f00 */
[----:B------:R-:W-:-:S07]  /*04a0*/  MOV R4, 0x4c0 ;  /* 0x000004c000047802 */ /* 0x000fce0000000f00 */
[----:B0-----:R-:W-:Y:S05]  /*04b0*/  CALL.REL.NOINC `($__internal_1_$__cuda_sm20_rcp_rn_f32_slowpath) ;  /* 0x0000005000c07944 */ /* 0x001fea0003c00000 */
[----:B------:R-:W-:Y:S01]  /*04c0*/  IMAD.MOV.U32 R0, RZ, RZ, R9 ;  /* 0x000000ffff007224 */ /* 0x000fe200078e0009 */
[----:B------:R-:W-:Y:S06]  /*04d0*/  BRA `(.L_x_124) ;  /* 0x0000000000107947 */ /* 0x000fec0003800000 */
.L_x_123:
[----:B------:R-:W1:Y:S02]  /*04e0*/  MUFU.RCP R0, R17 ;  /* 0x0000001100007308 */ /* 0x000e640000001000 */
[----:B-1----:R-:W-:-:S04]  /*04f0*/  FFMA R2, R17, R0, -1 ;  /* 0xbf80000011027423 */ /* 0x002fc80000000000 */
[----:B0-----:R-:W-:-:S04]  /*0500*/  FADD.FTZ R9, -R2, -RZ ;  /* 0x800000ff02097221 */ /* 0x001fc80000010100 */
[----:B------:R-:W-:-:S07]  /*0510*/  FFMA R0, R0, R9, R0 ;  /* 0x0000000900007223 */ /* 0x000fce0000000000 */
.L_x_124:
[----:B------:R-:W-:Y:S05]  /*0520*/  BSYNC.RECONVERGENT B2 ;  /* 0x0000000000027941 */ /* 0x000fea0003800200 */
.L_x_122:
[----:B------:R-:W0:Y:S08]  /*0530*/  LDC.64 R26, c[0x0][0x388] ;  /* 0x0000e200ff1a7b82 */ /* 0x000e300000000a00 */
[----:B------:R-:W1:Y:S08]  /*0540*/  LDC.64 R24, c[0x0][0x390] ;  /* 0x0000e400ff187b82 */ /* 0x000e700000000a00 */
[----:B------:R-:W2:Y:S01]  /*0550*/  LDC R2, c[0x0][0x3a0] ;  /* 0x0000e800ff027b82 */ /* 0x000ea20000000800 */
[----:B0-----:R-:W-:-:S06]  /*0560*/  IMAD.WIDE.U32 R8, R7, 0x4, R26 ;  /* 0x0000000407087825 */ /* 0x001fcc00078e001a */
[----:B------:R-:W3:Y:S01]  /*0570*/  LDG.E.CONSTANT R9, desc[UR14][R8.64] ;  /* 0x0000000e08097981 */ /* 0x000ee2000c1e9900 */
[----:B-1----:R-:W-:-:S06]  /*0580*/  IMAD.WIDE.U32 R12, R7, 0x4, R24 ;  /* 0x00000004070c7825 */ /* 0x002fcc00078e0018 */
[----:B------:R-:W4:Y:S01]  /*0590*/  LDG.E.CONSTANT R13, desc[UR14][R12.64] ;  /* 0x0000000e0c0d7981 */ /* 0x000f22000c1e9900 */
[----:B------:R-:W-:-:S04]  /*05a0*/  IMAD.WIDE.U32 R10, R7, 0x4, R32 ;  /* 0x00000004070a7825 */ /* 0x000fc800078e0020 */
[----:B------:R-:W-:Y:S01]  /*05b0*/  IMAD.WIDE.U32 R14, R7, 0x4, R30 ;  /* 0x00000004070e7825 */ /* 0x000fe200078e001e */
[----:B--2---:R-:W-:-:S03]  /*05c0*/  ISETP.GE.AND P0, PT, R5, R2, PT ;  /* 0x000000020500720c */ /* 0x004fc60003f06270 */
[-C--:B---3--:R-:W-:Y:S01]  /*05d0*/  FMUL R17, R9, R0.reuse ;  /* 0x0000000009117220 */ /* 0x088fe20000400000 */
[----:B----4-:R-:W-:-:S04]  /*05e0*/  FMUL R19, R13, R0 ;  /* 0x000000000d137220 */ /* 0x010fc80000400000 */
[----:B------:R0:W-:Y:S04]  /*05f0*/  STG.E desc[UR14][R10.64], R17 ;  /* 0x000000110a007986 */ /* 0x0001e8000c10190e */
[----:B------:R0:W-:Y:S01]  /*0600*/  STG.E desc[UR14][R14.64], R19 ;  /* 0x000000130e007986 */ /* 0x0001e2000c10190e */
[----:B------:R-:W-:Y:S05]  /*0610*/  @P0 BRA `(.L_x_118) ;  /* 0x0000001000940947 */ /* 0x000fea0003800000 */
[----:B------:R-:W1:Y:S01]  /*0620*/  LDC.64 R28, c[0x0][0x380] ;  /* 0x0000e000ff1c7b82 */ /* 0x000e620000000a00 */
[C---:B------:R-:W-:Y:S01]  /*0630*/  IADD3 R7, PT, PT, -R5.reuse, R2, RZ ;  /* 0x0000000205077210 */ /* 0x040fe20007ffe1ff */
[----:B------:R-:W-:Y:S01]  /*0640*/  IMAD.WIDE.U32 R24, R5, 0x4, R24 ;  /* 0x0000000405187825 */ /* 0x000fe200078e0018 */
[----:B------:R-:W-:Y:S01]  /*0650*/  BSSY.RECONVERGENT B2, `(.L_x_125) ;  /* 0x0000094000027945 */ /* 0x000fe20003800200 */
[----:B------:R-:W-:Y:S02]  /*0660*/  MOV R12, R5 ;  /* 0x00000005000c7202 */ /* 0x000fe40000000f00 */
[----:B------:R-:W-:Y:S01]  /*0670*/  LOP3.LUT P0, R7, R7, 0x3, RZ, 0xc0, !PT ;  /* 0x0000000307077812 */ /* 0x000fe2000780c0ff */
[----:B------:R-:W-:Y:S01]  /*0680*/  IMAD.WIDE.U32 R26, R5, 0x4, R26 ;  /* 0x00000004051a7825 */ /* 0x000fe200078e001a */
[----:B------:R-:W-:-:S03]  /*0690*/  MOV R34, R25 ;  /* 0x0000001900227202 */ /* 0x000fc60000000f00 */
[----:B------:R-:W-:Y:S01]  /*06a0*/  IMAD.MOV R23, RZ, RZ, -R5 ;  /* 0x000000ffff177224 */ /* 0x000fe200078e0a05 */
[----:B------:R-:W-:Y:S01]  /*06b0*/  MOV R35, R27 ;  /* 0x0000001b00237202 */ /* 0x000fe20000000f00 */
[--C-:B------:R-:W-:Y:S02]  /*06c0*/  IMAD.MOV.U32 R9, RZ, RZ, R24.reuse ;  /* 0x000000ffff097224 */ /* 0x100fe400078e0018 */
[----:B0-----:R-:W-:-:S04]  /*06d0*/  IMAD.WIDE R18, R23, 0x4, R24 ;  /* 0x0000000417127825 */ /* 0x001fc800078e0218 */
[----:B------:R-:W-:Y:S01]  /*06e0*/  IMAD.WIDE R20, R23, 0x4, R26 ;  /* 0x0000000417147825 */ /* 0x000fe200078e021a */
[----:B------:R-:W-:-:S03]  /*06f0*/  MOV R36, R19 ;  /* 0x0000001300247202 */ /* 0x000fc60000000f00 */
[----:B------:R-:W-:Y:S01]  /*0700*/  IMAD.MOV.U32 R0, RZ, RZ, R26 ;  /* 0x000000ffff007224 */ /* 0x000fe200078e001a */
[----:B------:R-:W-:Y:S01]  /*0710*/  MOV R37, R21 ;  /* 0x0000001500257202 */ /* 0x000fe20000000f00 */
[----:B-1----:R-:W-:-:S04]  /*0720*/  IMAD.WIDE.U32 R28, R5, 0x4, R28 ;  /* 0x00000004051c7825 */ /* 0x002fc800078e001c */
[----:B------:R-:W-:Y:S01]  /*0730*/  IMAD.MOV.U32 R2, RZ, RZ, R18 ;  /* 0x000000ffff027224 */ /* 0x000fe200078e0012 */
[----:B------:R-:W-:Y:S01]  /*0740*/  MOV R11, R29 ;  /* 0x0000001d000b7202 */ /* 0x000fe20000000f00 */
[----:B------:R-:W-:-:S04]  /*0750*/  IMAD.WIDE R22, R23, 0x4, R28 ;  /* 0x0000000417167825 */ /* 0x000fc800078e021c */
[----:B------:R-:W-:Y:S01]  /*0760*/  IMAD.MOV.U32 R4, RZ, RZ, R20 ;  /* 0x000000ffff047224 */ /* 0x000fe200078e0014 */
[----:B------:R-:W-:Y:S01]  /*0770*/  MOV R13, R23 ;  /* 0x00000017000d7202 */ /* 0x000fe20000000f00 */
[----:B------:R-:W-:Y:S02]  /*0780*/  IMAD.MOV.U32 R8, RZ, RZ, R28 ;  /* 0x000000ffff087224 */ /* 0x000fe400078e001c */
[----:B------:R-:W-:Y:S01]  /*0790*/  IMAD.MOV.U32 R10, RZ, RZ, R22 ;  /* 0x000000ffff0a7224 */ /* 0x000fe200078e0016 */
[----:B------:R-:W-:Y:S06]  /*07a0*/  @!P0 BRA `(.L_x_126) ;  /* 0x0000000400f88947 */ /* 0x000fec0003800000 */
[----:B------:R-:W2:Y:S04]  /*07b0*/  LDG.E.CONSTANT R0, desc[UR14][R28.64] ;  /* 0x0000000e1c007981 */ /* 0x000ea8000c1e9900 */
[----:B------:R-:W2:Y:S01]  /*07c0*/  LDG.E.CONSTANT R9, desc[UR14][R22.64] ;  /* 0x0000000e16097981 */ /* 0x000ea2000c1e9900 */
[----:B------:R-:W-:Y:S01]  /*07d0*/  IADD3 R10, P2, PT, R22, 0x4, RZ ;  /* 0x00000004160a7810 */ /* 0x000fe20007f5e0ff */
[----:B------:R-:W-:Y:S01]  /*07e0*/  BSSY.RECONVERGENT B3, `(.L_x_127) ;  /* 0x0000011000037945 */ /* 0x000fe20003800200 */
[----:B------:R-:W-:-:S03]  /*07f0*/  IADD3 R8, P1, PT, R28, 0x4, RZ ;  /* 0x000000041c087810 */ /* 0x000fc60007f3e0ff */
[----:B------:R-:W-:Y:S01]  /*0800*/  IMAD.X R13, RZ, RZ, R23, P2 ;  /* 0x000000ffff0d7224 */ /* 0x000fe200010e0617 */
[----:B------:R-:W-:Y:S01]  /*0810*/  IADD3.X R11, PT, PT, RZ, R29, RZ, P1, !PT ;  /* 0x0000001dff0b7210 */ /* 0x000fe20000ffe4ff */
[----:B--2---:R-:W-:-:S04]  /*0820*/  FADD R2, R0, -R9 ;  /* 0x8000000900027221 */ /* 0x004fc80000000000 */
[----:B------:R-:W-:-:S05]  /*0830*/  VIADD R0, R2, 0x1800000 ;  /* 0x0180000002007836 */ /* 0x000fca0000000000 */
[----:B------:R-:W-:-:S04]  /*0840*/  LOP3.LUT R0, R0, 0x7f800000, RZ, 0xc0, !PT ;  /* 0x7f80000000007812 */ /* 0x000fc800078ec0ff */
[----:B------:R-:W-:-:S13]  /*0850*/  ISETP.GT.U32.AND P0, PT, R0, 0x1ffffff, PT ;  /* 0x01ffffff0000780c */ /* 0x000fda0003f04070 */
[----:B------:R-:W-:Y:S05]  /*0860*/  @P0 BRA `(.L_x_128) ;  /* 0x0000000000100947 */ /* 0x000fea0003800000 */
[----:B------:R-:W-:Y:S02]  /*0870*/  MOV R0, R2 ;  /* 0x0000000200007202 */ /* 0x000fe40000000f00 */
[----:B------:R-:W-:-:S07]  /*0880*/  MOV R4, 0x8a0 ;  /* 0x000008a000047802 */ /* 0x000fce0000000f00 */
[----:B------:R-:W-:Y:S05]  /*0890*/  CALL.REL.NOINC `($__internal_1_$__cuda_sm20_rcp_rn_f32_slowpath) ;  /* 0x0000004c00c87944 */ /* 0x000fea0003c00000 */
[----:B------:R-:W-:Y:S05]  /*08a0*/  BRA `(.L_x_129) ;  /* 0x0000000000107947 */ /* 0x000fea0003800000 */
.L_x_128:
[----:B------:R-:W0:Y:S02]  /*08b0*/  MUFU.RCP R9, R2 ;  /* 0x0000000200097308 */ /* 0x000e240000001000 */
[----:B0-----:R-:W-:-:S04]  /*08c0*/  FFMA R0, R2, R9, -1 ;  /* 0xbf80000002007423 */ /* 0x001fc80000000009 */
[----:B------:R-:W-:-:S04]  /*08d0*/  FADD.FTZ R0, -R0, -RZ ;  /* 0x800000ff00007221 */ /* 0x000fc80000010100 */
[----:B------:R-:W-:-:S07]  /*08e0*/  FFMA R9, R9, R0, R9 ;  /* 0x0000000009097223 */ /* 0x000fce0000000009 */
.L_x_129:
[----:B------:R-:W-:Y:S05]  /*08f0*/  BSYNC.RECONVERGENT B3 ;  /* 0x0000000000037941 */ /* 0x000fea0003800200 */
.L_x_127:
[----:B------:R-:W2:Y:S04]  /*0900*/  LDG.E.CONSTANT R0, desc[UR14][R26.64] ;  /* 0x0000000e1a007981 */ /* 0x000ea8000c1e9900 */
[----:B------:R-:W2:Y:S04]  /*0910*/  LDG.E.CONSTANT R15, desc[UR14][R20.64] ;  /* 0x0000000e140f7981 */ /* 0x000ea8000c1e9900 */
[----:B------:R-:W3:Y:S04]  /*0920*/  LDG.E.CONSTANT R2, desc[UR14][R24.64] ;  /* 0x0000000e18027981 */ /* 0x000ee8000c1e9900 */
[----:B------:R-:W3:Y:S01]  /*0930*/  LDG.E.CONSTANT R17, desc[UR14][R18.64] ;  /* 0x0000000e12117981 */ /* 0x000ee2000c1e9900 */
[----:B------:R-:W-:Y:S01]  /*0940*/  ISETP.NE.AND P0, PT, R7, 0x1, PT ;  /* 0x000000010700780c */ /* 0x000fe20003f05270 */
[----:B------:R-:W-:Y:S01]  /*0950*/  VIADD R12, R5, 0x1 ;  /* 0x00000001050c7836 */ /* 0x000fe20000000000 */
[----:B------:R-:W-:-:S05]  /*0960*/  IADD3 R4, P2, PT, R20, 0x4, RZ ;  /* 0x0000000414047810 */ /* 0x000fca0007f5e0ff */
[----:B------:R-:W-:Y:S02]  /*0970*/  IMAD.X R37, RZ, RZ, R21, P2 ;  /* 0x000000ffff257224 */ /* 0x000fe400010e0615 */
[----:B--2---:R-:W-:Y:S01]  /*0980*/  FADD R0, R0, -R15 ;  /* 0x8000000f00007221 */ /* 0x004fe20000000000 */
[----:B------:R-:W-:-:S04]  /*0990*/  IMAD.WIDE.U32 R14, R5, 0x4, R30 ;  /* 0x00000004050e7825 */ /* 0x000fc800078e001e */
[----:B------:R-:W-:Y:S01]  /*09a0*/  FMUL R36, R0, R9 ;  /* 0x0000000900247220 */ /* 0x000fe20000400000 */
[----:B------:R-:W-:Y:S01]  /*09b0*/  IADD3 R0, P1, PT, R26, 0x4, RZ ;  /* 0x000000041a007810 */ /* 0x000fe20007f3e0ff */
[----:B---3--:R-:W-:Y:S01]  /*09c0*/  FADD R2, R2, -R17 ;  /* 0x8000001102027221 */ /* 0x008fe20000000000 */
[----:B------:R-:W-:Y:S02]  /*09d0*/  IMAD.WIDE.U32 R16, R5, 0x4, R32 ;  /* 0x0000000405107825 */ /* 0x000fe400078e0020 */
[----:B------:R-:W-:Y:S02]  /*09e0*/  IADD3.X R35, PT, PT, RZ, R27, RZ, P1, !PT ;  /* 0x0000001bff237210 */ /* 0x000fe40000ffe4ff */
[----:B------:R-:W-:Y:S01]  /*09f0*/  FMUL R9, R2, R9 ;  /* 0x0000000902097220 */ /* 0x000fe20000400000 */
[----:B------:R-:W-:Y:S01]  /*0a00*/  IADD3 R2, P4, PT, R18, 0x4, RZ ;  /* 0x0000000412027810 */ /* 0x000fe20007f9e0ff */
[----:B------:R0:W-:Y:S04]  /*0a10*/  STG.E desc[UR14][R16.64], R36 ;  /* 0x0000002410007986 */ /* 0x0001e8000c10190e */
[----:B------:R1:W-:Y:S01]  /*0a20*/  STG.E desc[UR14][R14.64], R9 ;  /* 0x000000090e007986 */ /* 0x0003e2000c10190e */
[----:B0-----:R-:W-:Y:S01]  /*0a30*/  IMAD.X R36, RZ, RZ, R19, P4 ;  /* 0x000000ffff247224 */ /* 0x001fe200020e0613 */
[----:B-1----:R-:W-:-:S04]  /*0a40*/  IADD3 R9, P3, PT, R24, 0x4, RZ ;  /* 0x0000000418097810 */ /* 0x002fc80007f7e0ff */
[----:B------:R-:W-:Y:S01]  /*0a50*/  IADD3.X R34, PT, PT, RZ, R25, RZ, P3, !PT ;  /* 0x00000019ff227210 */ /* 0x000fe20001ffe4ff */
[----:B------:R-:W-:Y:S08]  /*0a60*/  @!P0 BRA `(.L_x_126) ;  /* 0x0000000400488947 */ /* 0x000ff00003800000 */
[----:B------:R-:W2:Y:S04]  /*0a70*/  LDG.E.CONSTANT R0, desc[UR14][R28.64+0x4] ;  /* 0x0000040e1c007981 */ /* 0x000ea8000c1e9900 */
[----:B------:R-:W2:Y:S01]  /*0a80*/  LDG.E.CONSTANT R9, desc[UR14][R22.64+0x4] ;  /* 0x0000040e16097981 */ /* 0x000ea2000c1e9900 */
[----:B------:R-:W-:Y:S01]  /*0a90*/  IADD3 R8, P1, PT, R28, 0x8, RZ ;  /* 0x000000081c087810 */ /* 0x000fe20007f3e0ff */
[----:B------:R-:W-:Y:S01]  /*0aa0*/  BSSY.RECONVERGENT B3, `(.L_x_130) ;  /* 0x0000011000037945 */ /* 0x000fe20003800200 */
[----:B------:R-:W-:-:S03]  /*0ab0*/  IADD3 R10, P2, PT, R22, 0x8, RZ ;  /* 0x00000008160a7810 */ /* 0x000fc60007f5e0ff */
[----:B------:R-:W-:Y:S01]  /*0ac0*/  IMAD.X R11, RZ, RZ, R29, P1 ;  /* 0x000000ffff0b7224 */ /* 0x000fe200008e061d */
[----:B------:R-:W-:Y:S01]  /*0ad0*/  IADD3.X R13, PT, PT, RZ, R23, RZ, P2, !PT ;  /* 0x00000017ff0d7210 */ /* 0x000fe200017fe4ff */
[----:B--2---:R-:W-:-:S05]  /*0ae0*/  FADD R2, R0, -R9 ;  /* 0x8000000900027221 */ /* 0x004fca0000000000 */
[----:B------:R-:W-:-:S04]  /*0af0*/  IADD3 R0, PT, PT, R2, 0x1800000, RZ ;  /* 0x0180000002007810 */ /* 0x000fc80007ffe0ff */
[----:B------:R-:W-:-:S04]  /*0b00*/  LOP3.LUT R0, R0, 0x7f800000, RZ, 0xc0, !PT ;  /* 0x7f80000000007812 */ /* 0x000fc800078ec0ff */
[----:B------:R-:W-:-:S13]  /*0b10*/  ISETP.GT.U32.AND P0, PT, R0, 0x1ffffff, PT ;  /* 0x01ffffff0000780c */ /* 0x000fda0003f04070 */
[----:B------:R-:W-:Y:S05]  /*0b20*/  @P0 BRA `(.L_x_131) ;  /* 0x0000000000100947 */ /* 0x000fea0003800000 */
[----:B------:R-:W-:Y:S01]  /*0b30*/  IMAD.MOV.U32 R0, RZ, RZ, R2 ;  /* 0x000000ffff007224 */ /* 0x000fe200078e0002 */
[----:B------:R-:W-:-:S07]  /*0b40*/  MOV R4, 0xb60 ;  /* 0x00000b6000047802 */ /* 0x000fce0000000f00 */
[----:B------:R-:W-:Y:S05]  /*0b50*/  CALL.REL.NOINC `($__internal_1_$__cuda_sm20_rcp_rn_f32_slowpath) ;  /* 0x0000004c00187944 */ /* 0x000fea0003c00000 */
[----:B------:R-:W-:Y:S05]  /*0b60*/  BRA `(.L_x_132) ;  /* 0x0000000000107947 */ /* 0x000fea0003800000 */
.L_x_131:
[----:B------:R-:W0:Y:S02]  /*0b70*/  MUFU.RCP R9, R2 ;  /* 0x0000000200097308 */ /* 0x000e240000001000 */
[----:B0-----:R-:W-:-:S04]  /*0b80*/  FFMA R0, R2, R9, -1 ;  /* 0xbf80000002007423 */ /* 0x001fc80000000009 */
[----:B------:R-:W-:-:S04]  /*0b90*/  FADD.FTZ R0, -R0, -RZ ;  /* 0x800000ff00007221 */ /* 0x000fc80000010100 */
[----:B------:R-:W-:-:S07]  /*0ba0*/  FFMA R9, R9, R0, R9 ;  /* 0x0000000009097223 */ /* 0x000fce0000000009 */
.L_x_132:
[----:B------:R-:W-:Y:S05]  /*0bb0*/  BSYNC.RECONVERGENT B3 ;  /* 0x0000000000037941 */ /* 0x000fea0003800200 */
.L_x_130:
[----:B------:R-:W2:Y:S04]  /*0bc0*/  LDG.E.CONSTANT R0, desc[UR14][R26.64+0x4] ;  /* 0x0000040e1a007981 */ /* 0x000ea8000c1e9900 */
[----:B------:R-:W2:Y:S04]  /*0bd0*/  LDG.E.CONSTANT R35, desc[UR14][R20.64+0x4] ;  /* 0x0000040e14237981 */ /* 0x000ea8000c1e9900 */
[----:B------:R-:W3:Y:S04]  /*0be0*/  LDG.E.CONSTANT R2, desc[UR14][R24.64+0x4] ;  /* 0x0000040e18027981 */ /* 0x000ee8000c1e9900 */
[----:B------:R-:W3:Y:S01]  /*0bf0*/  LDG.E.CONSTANT R37, desc[UR14][R18.64+0x4] ;  /* 0x0000040e12257981 */ /* 0x000ee2000c1e9900 */
[----:B------:R-:W-:-:S02]  /*0c00*/  ISETP.NE.AND P0, PT, R7, 0x2, PT ;  /* 0x000000020700780c */ /* 0x000fc40003f05270 */
[----:B------:R-:W-:Y:S02]  /*0c10*/  IADD3 R4, P2, PT, R20, 0x8, RZ ;  /* 0x0000000814047810 */ /* 0x000fe40007f5e0ff */
[----:B------:R-:W-:Y:S01]  /*0c20*/  IADD3 R12, PT, PT, R5, 0x2, RZ ;  /* 0x00000002050c7810 */ /* 0x000fe20007ffe0ff */
[----:B--2---:R-:W-:-:S04]  /*0c30*/  FADD R0, R0, -R35 ;  /* 0x8000002300007221 */ /* 0x004fc80000000000 */
[----:B------:R-:W-:Y:S01]  /*0c40*/  FMUL R36, R0, R9 ;  /* 0x0000000900247220 */ /* 0x000fe20000400000 */
[----:B------:R-:W-:Y:S01]  /*0c50*/  IADD3 R0, P1, PT, R26, 0x8, RZ ;  /* 0x000000081a007810 */ /* 0x000fe20007f3e0ff */
[----:B---3--:R-:W-:-:S03]  /*0c60*/  FADD R2, R2, -R37 ;  /* 0x8000002502027221 */ /* 0x008fc60000000000 */
[----:B------:R0:W-:Y:S01]  /*0c70*/  STG.E desc[UR14][R16.64+0x4], R36 ;  /* 0x0000042410007986 */ /* 0x0001e2000c10190e */
[----:B------:R-:W-:Y:S01]  /*0c80*/  IMAD.X R35, RZ, RZ, R27, P1 ;  /* 0x000000ffff237224 */ /* 0x000fe200008e061b */
[----:B------:R-:W-:Y:S01]  /*0c90*/  IADD3.X R37, PT, PT, RZ, R21, RZ, P2, !PT ;  /* 0x00000015ff257210 */ /* 0x000fe200017fe4ff */
[----:B------:R-:W-:Y:S01]  /*0ca0*/  FMUL R9, R2, R9 ;  /* 0x0000000902097220 */ /* 0x000fe20000400000 */
[----:B------:R-:W-:-:S04]  /*0cb0*/  IADD3 R2, P4, PT, R18, 0x8, RZ ;  /* 0x0000000812027810 */ /* 0x000fc80007f9e0ff */
[----:B------:R1:W-:Y:S01]  /*0cc0*/  STG.E desc[UR14][R14.64+0x4], R9 ;  /* 0x000004090e007986 */ /* 0x0003e2000c10190e */
[----:B0-----:R-:W-:Y:S02]  /*0cd0*/  IADD3.X R36, PT, PT, RZ, R19, RZ, P4, !PT ;  /* 0x00000013ff247210 */ /* 0x001fe400027fe4ff */
[----:B-1----:R-:W-:-:S05]  /*0ce0*/  IADD3 R9, P3, PT, R24, 0x8, RZ ;  /* 0x0000000818097810 */ /* 0x002fca0007f7e0ff */
[----:B------:R-:W-:Y:S01]  /*0cf0*/  IMAD.X R34, RZ, RZ, R25, P3 ;  /* 0x000000ffff227224 */ /* 0x000fe200018e0619 */
[----:B------:R-:W-:Y:S07]  /*0d00*/  @!P0 BRA `(.L_x_126) ;  /* 0x0000000000a08947 */ /* 0x000fee0003800000 */
        /* <DEDUP_REMOVED lines=16> */
.L_x_134:
[----:B------:R-:W0:Y:S02]  /*0e10*/  MUFU.RCP R9, R2 ;  /* 0x0000000200097308 */ /* 0x000e240000001000 */
[----:B0-----:R-:W-:-:S04]  /*0e20*/  FFMA R0, R2, R9, -1 ;  /* 0xbf80000002007423 */ /* 0x001fc80000000009 */
[----:B------:R-:W-:-:S04]  /*0e30*/  FADD.FTZ R0, -R0, -RZ ;  /* 0x800000ff00007221 */ /* 0x000fc80000010100 */
[----:B------:R-:W-:-:S07]  /*0e40*/  FFMA R9, R9, R0, R9 ;  /* 0x0000000009097223 */ /* 0x000fce0000000009 */
.L_x_135:
[----:B------:R-:W-:Y:S05]  /*0e50*/  BSYNC.RECONVERGENT B3 ;  /* 0x0000000000037941 */ /* 0x000fea0003800200 */
.L_x_133:
[----:B------:R-:W2:Y:S04]  /*0e60*/  LDG.E.CONSTANT R0, desc[UR14][R26.64+0x8] ;  /* 0x0000080e1a007981 */ /* 0x000ea8000c1e9900 */
[----:B------:R-:W2:Y:S04]  /*0e70*/  LDG.E.CONSTANT R7, desc[UR14][R20.64+0x8] ;  /* 0x0000080e14077981 */ /* 0x000ea8000c1e9900 */
[----:B------:R-:W3:Y:S04]  /*0e80*/  LDG.E.CONSTANT R2, desc[UR14][R24.64+0x8] ;  /* 0x0000080e18027981 */ /* 0x000ee8000c1e9900 */
[----:B------:R-:W3:Y:S01]  /*0e90*/  LDG.E.CONSTANT R23, desc[UR14][R18.64+0x8] ;  /* 0x0000080e12177981 */ /* 0x000ee2000c1e9900 */
[----:B------:R-:W-:Y:S01]  /*0ea0*/  IADD3 R4, P1, PT, R20, 0xc, RZ ;  /* 0x0000000c14047810 */ /* 0x000fe20007f3e0ff */
[----:B------:R-:W-:-:S03]  /*0eb0*/  VIADD R12, R5, 0x3 ;  /* 0x00000003050c7836 */ /* 0x000fc60000000000 */
[----:B------:R-:W-:Y:S01]  /*0ec0*/  IADD3.X R37, PT, PT, RZ, R21, RZ, P1, !PT ;  /* 0x00000015ff257210 */ /* 0x000fe20000ffe4ff */
[----:B--2---:R-:W-:-:S04]  /*0ed0*/  FADD R0, R0, -R7 ;  /* 0x8000000700007221 */ /* 0x004fc80000000000 */
[----:B------:R-:W-:Y:S01]  /*0ee0*/  FMUL R7, R0, R9 ;  /* 0x0000000900077220 */ /* 0x000fe20000400000 */
[----:B------:R-:W-:Y:S01]  /*0ef0*/  IADD3 R0, P0, PT, R26, 0xc, RZ ;  /* 0x0000000c1a007810 */ /* 0x000fe20007f1e0ff */
[----:B---3--:R-:W-:-:S03]  /*0f00*/  FADD R2, R2, -R23 ;  /* 0x8000001702027221 */ /* 0x008fc60000000000 */
[----:B------:R0:W-:Y:S01]  /*0f10*/  STG.E desc[UR14][R16.64+0x8], R7 ;  /* 0x0000080710007986 */ /* 0x0001e2000c10190e */
[----:B------:R-:W-:Y:S02]  /*0f20*/  IMAD.X R35, RZ, RZ, R27, P0 ;  /* 0x000000ffff237224 */ /* 0x000fe400000e061b */
[----:B------:R-:W-:Y:S01]  /*0f30*/  FMUL R23, R2, R9 ;  /* 0x0000000902177220 */ /* 0x000fe20000400000 */
[----:B------:R-:W-:Y:S02]  /*0f40*/  IADD3 R9, P2, PT, R24, 0xc, RZ ;  /* 0x0000000c18097810 */ /* 0x000fe40007f5e0ff */
[----:B------:R-:W-:Y:S02]  /*0f50*/  IADD3 R2, P3, PT, R18, 0xc, RZ ;  /* 0x0000000c12027810 */ /* 0x000fe40007f7e0ff */
[----:B------:R0:W-:Y:S01]  /*0f60*/  STG.E desc[UR14][R14.64+0x8], R23 ;  /* 0x000008170e007986 */ /* 0x0001e2000c10190e */
[----:B------:R-:W-:Y:S01]  /*0f70*/  IMAD.X R34, RZ, RZ, R25, P2 ;  /* 0x000000ffff227224 */ /* 0x000fe200010e0619 */
[----:B------:R-:W-:-:S09]  /*0f80*/  IADD3.X R36, PT, PT, RZ, R19, RZ, P3, !PT ;  /* 0x00000013ff247210 */ /* 0x000fd20001ffe4ff */
.L_x_126:
[----:B------:R-:W-:Y:S05]  /*0f90*/  BSYNC.RECONVERGENT B2 ;  /* 0x0000000000027941 */ /* 0x000fea0003800200 */
.L_x_125:
[----:B------:R-:W1:Y:S02]  /*0fa0*/  LDCU UR4, c[0x0][0x3a0] ;  /* 0x00007400ff0477ac */ /* 0x000e640008000800 */
[----:B-1----:R-:W-:-:S04]  /*0fb0*/  IADD3 R5, PT, PT, R5, -UR4, RZ ;  /* 0x8000000405057c10 */ /* 0x002fc8000fffe0ff */
[----:B------:R-:W-:-:S13]  /*0fc0*/  ISETP.GT.U32.AND P0, PT, R5, -0x4, PT ;  /* 0xfffffffc0500780c */ /* 0x000fda0003f04070 */
[----:B------:R-:W-:Y:S05]  /*0fd0*/  @P0 BRA `(.L_x_118) ;  /* 0x0000000800240947 */ /* 0x000fea0003800000 */
.L_x_148:
[----:B0-----:R-:W-:Y:S01]  /*0fe0*/  IMAD.MOV.U32 R14, RZ, RZ, R10 ;  /* 0x000000ffff0e7224 */ /* 0x001fe200078e000a */
[----:B------:R-:W-:Y:S01]  /*0ff0*/  MOV R15, R13 ;  /* 0x0000000d000f7202 */ /* 0x000fe20000000f00 */
[----:B------:R-:W-:-:S04]  /*1000*/  IMAD.MOV.U32 R10, RZ, RZ, R8 ;  /* 0x000000ffff0a7224 */ /* 0x000fc800078e0008 */
[----:B------:R-:W2:Y:S04]  /*1010*/  LDG.E.CONSTANT R8, desc[UR14][R14.64] ;  /* 0x0000000e0e087981 */ /* 0x000ea8000c1e9900 */
[----:B------:R-:W2:Y:S01]  /*1020*/  LDG.E.CONSTANT R5, desc[UR14][R10.64] ;  /* 0x0000000e0a057981 */ /* 0x000ea2000c1e9900 */
[----:B------:R-:W-:Y:S01]  /*1030*/  BSSY.RECONVERGENT B2, `(.L_x_136) ;  /* 0x0000016000027945 */ /* 0x000fe20003800200 */
[----:B------:R-:W-:Y:S01]  /*1040*/  IMAD.MOV.U32 R26, RZ, RZ, R2 ;  /* 0x000000ffff1a7224 */ /* 0x000fe200078e0002 */
[----:B------:R-:W-:Y:S01]  /*1050*/  MOV R27, R36 ;  /* 0x00000024001b7202 */ /* 0x000fe20000000f00 */
[----:B------:R-:W-:Y:S01]  /*1060*/  IMAD.MOV.U32 R24, RZ, RZ, R4 ;  /* 0x000000ffff187224 */ /* 0x000fe200078e0004 */
[----:B------:R-:W-:Y:S01]  /*1070*/  MOV R25, R37 ;  /* 0x0000002500197202 */ /* 0x000fe20000000f00 */
[----:B------:R-:W-:Y:S01]  /*1080*/  IMAD.MOV.U32 R22, RZ, RZ, R9 ;  /* 0x000000ffff167224 */ /* 0x000fe200078e0009 */
[----:B------:R-:W-:Y:S01]  /*1090*/  MOV R23, R34 ;  /* 0x0000002200177202 */ /* 0x000fe20000000f00 */
[----:B------:R-:W-:Y:S01]  /*10a0*/  IMAD.MOV.U32 R20, RZ, RZ, R0 ;  /* 0x000000ffff147224 */ /* 0x000fe200078e0000 */
[----:B------:R-:W-:Y:S01]  /*10b0*/  MOV R21, R35 ;  /* 0x0000002300157202 */ /* 0x000fe20000000f00 */
        /* <DEDUP_REMOVED lines=9> */
.L_x_137:
[----:B------:R-:W0:Y:S02]  /*1150*/  MUFU.RCP R9, R8 ;  /* 0x0000000800097308 */ /* 0x000e240000001000 */
[----:B0-----:R-:W-:-:S04]  /*1160*/  FFMA R0, R8, R9, -1 ;  /* 0xbf80000008007423 */ /* 0x001fc80000000009 */
[----:B------:R-:W-:-:S04]  /*1170*/  FADD.FTZ R0, -R0, -RZ ;  /* 0x800000ff00007221 */ /* 0x000fc80000010100 */
[----:B------:R-:W-:-:S07]  /*1180*/  FFMA R9, R9, R0, R9 ;  /* 0x0000000009097223 */ /* 0x000fce0000000009 */
.L_x_138:
[----:B------:R-:W-:Y:S05]  /*1190*/  BSYNC.RECONVERGENT B2 ;  /* 0x0000000000027941 */ /* 0x000fea0003800200 */
.L_x_136:
[----:B------:R-:W2:Y:S04]  /*11a0*/  LDG.E.CONSTANT R0, desc[UR14][R20.64] ;  /* 0x0000000e14007981 */ /* 0x000ea8000c1e9900 */
[----:B------:R-:W2:Y:S04]  /*11b0*/  LDG.E.CONSTANT R5, desc[UR14][R24.64] ;  /* 0x0000000e18057981 */ /* 0x000ea8000c1e9900 */
[----:B------:R-:W3:Y:S04]  /*11c0*/  LDG.E.CONSTANT R2, desc[UR14][R22.64] ;  /* 0x0000000e16027981 */ /* 0x000ee8000c1e9900 */
[----:B------:R-:W3:Y:S04]  /*11d0*/  LDG.E.CONSTANT R7, desc[UR14][R26.64] ;  /* 0x0000000e1a077981 */ /* 0x000ee8000c1e9900 */
[----:B------:R-:W4:Y:S04]  /*11e0*/  LDG.E.CONSTANT R4, desc[UR14][R10.64+0x4] ;  /* 0x0000040e0a047981 */ /* 0x000f28000c1e9900 */
[----:B------:R-:W4:Y:S01]  /*11f0*/  LDG.E.CONSTANT R13, desc[UR14][R14.64+0x4] ;  /* 0x0000040e0e0d7981 */ /* 0x000f22000c1e9900 */
[C---:B------:R-:W-:Y:S01]  /*1200*/  IMAD.WIDE.U32 R18, R12.reuse, 0x4, R32 ;  /* 0x000000040c127825 */ /* 0x040fe200078e0020 */
[----:B------:R-:W-:Y:S03]  /*1210*/  BSSY.RECONVERGENT B2, `(.L_x_139) ;  /* 0x0000015000027945 */ /* 0x000fe60003800200 */
[----:B------:R-:W-:-:S04]  /*1220*/  IMAD.WIDE.U32 R16, R12, 0x4, R30 ;  /* 0x000000040c107825 */ /* 0x000fc800078e001e */
[----:B--2---:R-:W-:-:S04]  /*1230*/  FADD R0, R0, -R5 ;  /* 0x8000000500007221 */ /* 0x004fc80000000000 */
[----:B------:R-:W-:Y:S01]  /*1240*/  FMUL R5, R0, R9 ;  /* 0x0000000900057220 */ /* 0x000fe20000400000 */
[----:B---3--:R-:W-:-:S04]  /*1250*/  FADD R2, R2, -R7 ;  /* 0x8000000702027221 */ /* 0x008fc80000000000 */
[----:B------:R0:W-:Y:S01]  /*1260*/  STG.E desc[UR14][R18.64], R5 ;  /* 0x0000000512007986 */ /* 0x0001e2000c10190e */
[----:B------:R-:W-:Y:S01]  /*1270*/  FMUL R9, R2, R9 ;  /* 0x0000000902097220 */ /* 0x000fe20000400000 */
[----:B----4-:R-:W-:-:S04]  /*1280*/  FADD R4, R4, -R13 ;  /* 0x8000000d04047221 */ /* 0x010fc80000000000 */
[----:B------:R0:W-:Y:S01]  /*1290*/  STG.E desc[UR14][R16.64], R9 ;  /* 0x0000000910007986 */ /* 0x0001e2000c10190e */
[----:B------:R-:W-:-:S04]  /*12a0*/  IADD3 R0, PT, PT, R4, 0x1800000, RZ ;  /* 0x0180000004007810 */ /* 0x000fc80007ffe0ff */
[----:B------:R-:W-:-:S04]  /*12b0*/  LOP3.LUT R0, R0, 0x7f800000, RZ, 0xc0, !PT ;  /* 0x7f80000000007812 */ /* 0x000fc800078ec0ff */
[----:B------:R-:W-:-:S13]  /*12c0*/  ISETP.GT.U32.AND P0, PT, R0, 0x1ffffff, PT ;  /* 0x01ffffff0000780c */ /* 0x000fda0003f04070 */
[----:B0-----:R-:W-:Y:S05]  /*12d0*/  @P0 BRA `(.L_x_140) ;  /* 0x0000000000100947 */ /* 0x001fea0003800000 */
[----:B------:R-:W-:Y:S01]  /*12e0*/  IMAD.MOV.U32 R0, RZ, RZ, R4 ;  /* 0x000000ffff007224 */ /* 0x000fe200078e0004 */
[----:B------:R-:W-:-:S07]  /*12f0*/  MOV R4, 0x1310 ;  /* 0x0000131000047802 */ /* 0x000fce0000000f00 */
[----:B------:R-:W-:Y:S05]  /*1300*/  CALL.REL.NOINC `($__internal_1_$__cuda_sm20_rcp_rn_f32_slowpath) ;  /* 0x00000044002c7944 */ /* 0x000fea0003c00000 */
[----:B------:R-:W-:Y:S05]  /*1310*/  BRA `(.L_x_141) ;  /* 0x0000000000107947 */ /* 0x000fea0003800000 */
.L_x_140:
[----:B------:R-:W0:Y:S02]  /*1320*/  MUFU.RCP R9, R4 ;  /* 0x0000000400097308 */ /* 0x000e240000001000 */
[----:B0-----:R-:W-:-:S04]  /*1330*/  FFMA R0, R4, R9, -1 ;  /* 0xbf80000004007423 */ /* 0x001fc80000000009 */
[----:B------:R-:W-:-:S04]  /*1340*/  FADD.FTZ R0, -R0, -RZ ;  /* 0x800000ff00007221 */ /* 0x000fc80000010100 */
[----:B------:R-:W-:-:S07]  /*1350*/  FFMA R9, R9, R0, R9 ;  /* 0x0000000009097223 */ /* 0x000fce0000000009 */
.L_x_141:
[----:B------:R-:W-:Y:S05]  /*1360*/  BSYNC.RECONVERGENT B2 ;  /* 0x0000000000027941 */ /* 0x000fea0003800200 */
.L_x_139:
[----:B------:R-:W2:Y:S04]  /*1370*/  LDG.E.CONSTANT R0, desc[UR14][R20.64+0x4] ;  /* 0x0000040e14007981 */ /* 0x000ea8000c1e9900 */
[----:B------:R-:W2:Y:S04]  /*1380*/  LDG.E.CONSTANT R5, desc[UR14][R24.64+0x4] ;  /* 0x0000040e18057981 */ /* 0x000ea8000c1e9900 */
[----:B------:R-:W3:Y:S04]  /*1390*/  LDG.E.CONSTANT R2, desc[UR14][R22.64+0x4] ;  /* 0x0000040e16027981 */ /* 0x000ee8000c1e9900 */
[----:B------:R-:W3:Y:S04]  /*13a0*/  LDG.E.CONSTANT R7, desc[UR14][R26.64+0x4] ;  /* 0x0000040e1a077981 */ /* 0x000ee8000c1e9900 */
[----:B------:R-:W4:Y:S04]  /*13b0*/  LDG.E.CONSTANT R4, desc[UR14][R10.64+0x8] ;  /* 0x0000080e0a047981 */ /* 0x000f28000c1e9900 */
[----:B------:R-:W4:Y:S01]  /*13c0*/  LDG.E.CONSTANT R13, desc[UR14][R14.64+0x8] ;  /* 0x0000080e0e0d7981 */ /* 0x000f22000c1e9900 */
[----:B------:R-:W-:Y:S01]  /*13d0*/  BSSY.RECONVERGENT B2, `(.L_x_142) ;  /* 0x0000014000027945 */ /* 0x000fe20003800200 */
        /* <DEDUP_REMOVED lines=15> */
.L_x_143:
[----:B------:R-:W0:Y:S02]  /*14d0*/  MUFU.RCP R9, R4 ;  /* 0x0000000400097308 */ /* 0x000e240000001000 */
[----:B0-----:R-:W-:-:S04]  /*14e0*/  FFMA R0, R4, R9, -1 ;  /* 0xbf80000004007423 */ /* 0x001fc80000000009 */
[----:B------:R-:W-:-:S04]  /*14f0*/  FADD.FTZ R0, -R0, -RZ ;  /* 0x800000ff00007221 */ /* 0x000fc80000010100 */
[----:B------:R-:W-:-:S07]  /*1500*/  FFMA R9, R9, R0, R9 ;  /* 0x0000000009097223 */ /* 0x000fce0000000009 */
.L_x_144:
[----:B------:R-:W-:Y:S05]  /*1510*/  BSYNC.RECONVERGENT B2 ;  /* 0x0000000000027941 */ /* 0x000fea0003800200 */
.L_x_142:
[----:B------:R-:W2:Y:S04]  /*1520*/  LDG.E.CONSTANT R0, desc[UR14][R20.64+0x8] ;  /* 0x0000080e14007981 */ /* 0x000ea8000c1e9900 */
[----:B------:R-:W2:Y:S04]  /*1530*/  LDG.E.CONSTANT R5, desc[UR14][R24.64+0x8] ;  /* 0x0000080e18057981 */ /* 0x000ea8000c1e9900 */
[----:B------:R-:W3:Y:S04]  /*1540*/  LDG.E.CONSTANT R2, desc[UR14][R22.64+0x8] ;  /* 0x0000080e16027981 */ /* 0x000ee8000c1e9900 */
[----:B------:R-:W3:Y:S04]  /*1550*/  LDG.E.CONSTANT R7, desc[UR14][R26.64+0x8] ;  /* 0x0000080e1a077981 */ /* 0x000ee8000c1e9900 */
[----:B------:R0:W4:Y:S04]  /*1560*/  LDG.E.CONSTANT R4, desc[UR14][R10.64+0xc] ;  /* 0x00000c0e0a047981 */ /* 0x000128000c1e9900 */
[----:B------:R-:W4:Y:S01]  /*1570*/  LDG.E.CONSTANT R13, desc[UR14][R14.64+0xc] ;  /* 0x00000c0e0e0d7981 */ /* 0x000f22000c1e9900 */
[----:B------:R-:W-:Y:S01]  /*1580*/  IADD3 R8, P1, PT, R10, 0x10, RZ ;  /* 0x000000100a087810 */ /* 0x000fe20007f3e0ff */
[----:B------:R-:W-:Y:S01]  /*1590*/  BSSY.RECONVERGENT B2, `(.L_x_145) ;  /* 0x0000017000027945 */ /* 0x000fe20003800200 */
[----:B0-----:R-:W-:-:S03]  /*15a0*/  IADD3 R10, P2, PT, R14, 0x10, RZ ;  /* 0x000000100e0a7810 */ /* 0x001fc60007f5e0ff */
[----:B------:R-:W-:Y:S02]  /*15b0*/  IMAD.X R11, RZ, RZ, R11, P1 ;  /* 0x000000ffff0b7224 */ /* 0x000fe400008e060b */
[----:B--2---:R-:W-:-:S04]  /*15c0*/  FADD R0, R0, -R5 ;  /* 0x8000000500007221 */ /* 0x004fc80000000000 */
[----:B------:R-:W-:Y:S01]  /*15d0*/  FMUL R5, R0, R9 ;  /* 0x0000000900057220 */ /* 0x000fe20000400000 */
[----:B---3--:R-:W-:-:S04]  /*15e0*/  FADD R2, R2, -R7 ;  /* 0x8000000702027221 */ /* 0x008fc80000000000 */
[----:B------:R0:W-:Y:S01]  /*15f0*/  STG.E desc[UR14][R18.64+0x8], R5 ;  /* 0x0000080512007986 */ /* 0x0001e2000c10190e */
[----:B------:R-:W-:Y:S01]  /*1600*/  FMUL R9, R2, R9 ;  /* 0x0000000902097220 */ /* 0x000fe20000400000 */
[----:B----4-:R-:W-:-:S04]  /*1610*/  FADD R4, R4, -R13 ;  /* 0x8000000d04047221 */ /* 0x010fc80000000000 */
[----:B------:R0:W-:Y:S01]  /*1620*/  STG.E desc[UR14][R16.64+0x8], R9 ;  /* 0x0000080910007986 */ /* 0x0001e2000c10190e */
[----:B------:R-:W-:Y:S02]  /*1630*/  IADD3.X R13, PT, PT, RZ, R15, RZ, P2, !PT ;  /* 0x0000000fff0d7210 */ /* 0x000fe400017fe4ff */
        /* <DEDUP_REMOVED lines=8> */
.L_x_146:
[----:B------:R-:W0:Y:S02]  /*16c0*/  MUFU.RCP R9, R4 ;  /* 0x0000000400097308 */ /* 0x000e240000001000 */
[----:B0-----:R-:W-:-:S04]  /*16d0*/  FFMA R0, R4, R9, -1 ;  /* 0xbf80000004007423 */ /* 0x001fc80000000009 */
[----:B------:R-:W-:-:S04]  /*16e0*/  FADD.FTZ R0, -R0, -RZ ;  /* 0x800000ff00007221 */ /* 0x000fc80000010100 */
[----:B------:R-:W-:-:S07]  /*16f0*/  FFMA R9, R9, R0, R9 ;  /* 0x0000000009097223 */ /* 0x000fce0000000009 */
.L_x_147:
[----:B------:R-:W-:Y:S05]  /*1700*/  BSYNC.RECONVERGENT B2 ;  /* 0x0000000000027941 */ /* 0x000fea0003800200 */
.L_x_145:
[----:B------:R-:W2:Y:S01]  /*1710*/  LDG.E.CONSTANT R0, desc[UR14][R20.64+0xc] ;  /* 0x00000c0e14007981 */ /* 0x000ea2000c1e9900 */
[----:B------:R-:W0:Y:S03]  /*1720*/  LDCU UR4, c[0x0][0x3a0] ;  /* 0x00007400ff0477ac */ /* 0x000e260008000800 */
[----:B------:R-:W2:Y:S04]  /*1730*/  LDG.E.CONSTANT R5, desc[UR14][R24.64+0xc] ;  /* 0x00000c0e18057981 */ /* 0x000ea8000c1e9900 */
[----:B------:R-:W3:Y:S04]  /*1740*/  LDG.E.CONSTANT R2, desc[UR14][R22.64+0xc] ;  /* 0x00000c0e16027981 */ /* 0x000ee8000c1e9900 */
[----:B------:R-:W3:Y:S01]  /*1750*/  LDG.E.CONSTANT R7, desc[UR14][R26.64+0xc] ;  /* 0x00000c0e1a077981 */ /* 0x000ee2000c1e9900 */
[----:B------:R-:W-:-:S02]  /*1760*/  VIADD R12, R12, 0x4 ;  /* 0x000000040c0c7836 */ /* 0x000fc40000000000 */
[----:B--2---:R-:W-:-:S04]  /*1770*/  FADD R0, R0, -R5 ;  /* 0x8000000500007221 */ /* 0x004fc80000000000 */
[----:B------:R-:W-:Y:S01]  /*1780*/  FMUL R5, R0, R9 ;  /* 0x0000000900057220 */ /* 0x000fe20000400000 */
[----:B------:R-:W-:Y:S01]  /*1790*/  IADD3 R0, P0, PT, R20, 0x10, RZ ;  /* 0x0000001014007810 */ /* 0x000fe20007f1e0ff */
[----:B---3--:R-:W-:-:S03]  /*17a0*/  FADD R2, R2, -R7 ;  /* 0x8000000702027221 */ /* 0x008fc60000000000 */
[----:B------:R1:W-:Y:S01]  /*17b0*/  STG.E desc[UR14][R18.64+0xc], R5 ;  /* 0x00000c0512007986 */ /* 0x0003e2000c10190e */
[----:B------:R-:W-:Y:S01]  /*17c0*/  IADD3.X R35, PT, PT, RZ, R21, RZ, P0, !PT ;  /* 0x00000015ff237210 */ /* 0x000fe200007fe4ff */
[----:B------:R-:W-:Y:S01]  /*17d0*/  FMUL R7, R2, R9 ;  /* 0x0000000902077220 */ /* 0x000fe20000400000 */
[----:B------:R-:W-:Y:S02]  /*17e0*/  IADD3 R4, P0, PT, R24, 0x10, RZ ;  /* 0x0000001018047810 */ /* 0x000fe40007f1e0ff */
[----:B------:R-:W-:Y:S02]  /*17f0*/  IADD3 R9, P1, PT, R22, 0x10, RZ ;  /* 0x0000001016097810 */ /* 0x000fe40007f3e0ff */
[----:B------:R1:W-:Y:S01]  /*1800*/  STG.E desc[UR14][R16.64+0xc], R7 ;  /* 0x00000c0710007986 */ /* 0x0003e2000c10190e */
[----:B------:R-:W-:Y:S02]  /*1810*/  IADD3.X R37, PT, PT, RZ, R25, RZ, P0, !PT ;  /* 0x00000019ff257210 */ /* 0x000fe400007fe4ff */
[----:B0-----:R-:W-:Y:S01]  /*1820*/  ISETP.NE.AND P0, PT, R12, UR4, PT ;  /* 0x000000040c007c0c */ /* 0x001fe2000bf05270 */
[----:B------:R-:W-:Y:S01]  /*1830*/  IMAD.X R34, RZ, RZ, R23, P1 ;  /* 0x000000ffff227224 */ /* 0x000fe200008e0617 */
[----:B------:R-:W-:-:S04]  /*1840*/  IADD3 R2, P2, PT, R26, 0x10, RZ ;  /* 0x000000101a027810 */ /* 0x000fc80007f5e0ff */
[----:B------:R-:W-:-:S07]  /*1850*/  IADD3.X R36, PT, PT, RZ, R27, RZ, P2, !PT ;  /* 0x0000001bff247210 */ /* 0x000fce00017fe4ff */
[----:B-1----:R-:W-:Y:S05]  /*1860*/  @P0 BRA `(.L_x_148) ;  /* 0xfffffff400dc0947 */ /* 0x002fea000383ffff */
.L_x_118:
[----:B------:R-:W-:Y:S05]  /*1870*/  BSYNC.RECONVERGENT B1 ;  /* 0x0000000000017941 */ /* 0x000fea0003800200 */
.L_x_117:
[----:B------:R-:W1:Y:S01]  /*1880*/  LDCU UR4, c[0x0][0x3a4] ;  /* 0x00007480ff0477ac */ /* 0x000e620008000800 */
[----:B------:R-:W-:-:S05]  /*1890*/  IMAD.IADD R3, R6, 0x1, R3 ;  /* 0x0000000106037824 */ /* 0x000fca00078e0203 */
[----:B-1----:R-:W-:-:S13]  /*18a0*/  ISETP.GE.AND P0, PT, R3, UR4, PT ;  /* 0x0000000403007c0c */ /* 0x002fda000bf06270 */
[----:B------:R-:W-:Y:S05]  /*18b0*/  @!P0 BRA `(.L_x_149) ;  /* 0xffffffe800248947 */ /* 0x000fea000383ffff */
[----:B------:R-:W-:Y:S05]  /*18c0*/  EXIT ;  /* 0x000000000000794d */ /* 0x000fea0003800000 */
.L_x_116:
[----:B------:R-:W-:Y:S01]  /*18d0*/  BSSY.RECONVERGENT B2, `(.L_x_150) ;  /* 0x0000235000027945 */ /* 0x000fe20003800200 */
[----:B------:R-:W-:Y:S02]  /*18e0*/  ULOP3.LUT UR8, UR4, 0x7, URZ, 0xc0, !UPT ;  /* 0x0000000704087892 */ /* 0x000fe4000f8ec0ff */
[----:B------:R-:W-:Y:S02]  /*18f0*/  ULOP3.LUT UR10, UR4, 0x3, URZ, 0xc0, !UPT ;  /* 0x00000003040a7892 */ /* 0x000fe4000f8ec0ff */
[----:B------:R-:W-:Y:S02]  /*1900*/  UIADD3 UR7, UPT, UPT, UR4, -0x1, URZ ;  /* 0xffffffff04077890 */ /* 0x000fe4000fffe0ff */
[----:B------:R-:W-:Y:S02]  /*1910*/  ULOP3.LUT UR12, UR4, 0x7ffffff8, URZ, 0xc0, !UPT ;  /* 0x7ffffff8040c7892 */ /* 0x000fe4000f8ec0ff */
[----:B------:R-:W-:Y:S02]  /*1920*/  ULOP3.LUT UR4, UR4, 0x1, URZ, 0xc0, !UPT ;  /* 0x0000000104047892 */ /* 0x000fe4000f8ec0ff */
[----:B------:R-:W-:-:S02]  /*1930*/  UIADD3 UR9, UPT, UPT, UR8, -0x1, URZ ;  /* 0xffffffff08097890 */ /* 0x000fc4000fffe0ff */
[----:B------:R-:W-:-:S12]  /*1940*/  UIADD3 UR11, UPT, UPT, UR10, -0x1, URZ ;  /* 0xffffffff0a0b7890 */ /* 0x000fd8000fffe0ff */
.L_x_199:
[----:B012-4-:R-:W0:Y:S01]  /*1950*/  LDC.64 R4, c[0x0][0x398] ;  /* 0x0000e600ff047b82 */ /* 0x017e220000000a00 */
[----:B------:R-:W1:Y:S07]  /*1960*/  LDCU UR13, c[0x0][0x3a0] ;  /* 0x00007400ff0d77ac */ /* 0x000e6e0008000800 */
[----:B---3--:R-:W2:Y:S08]  /*1970*/  LDC.64 R24, c[0x0][0x3b0] ;  /* 0x0000ec00ff187b82 */ /* 0x008eb00000000a00 */
[----:B------:R-:W3:Y:S01]  /*1980*/  LDC.64 R22, c[0x0][0x3b8] ;  /* 0x0000ee00ff167b82 */ /* 0x000ee20000000a00 */
[----:B0-----:R-:W-:-:S06]  /*1990*/  IMAD.WIDE R4, R3, 0x4, R4 ;  /* 0x0000000403047825 */ /* 0x001fcc00078e0204 */
[----:B------:R-:W4:Y:S01]  /*19a0*/  LDG.E.CONSTANT R5, desc[UR14][R4.64] ;  /* 0x0000000e04057981 */ /* 0x000f22000c1e9900 */
[----:B-1----:R-:W-:Y:S01]  /*19b0*/  IMAD R7, R3, UR13, RZ ;  /* 0x0000000d03077c24 */ /* 0x002fe2000f8e02ff */
[----:B------:R-:W-:Y:S03]  /*19c0*/  BSSY.RECONVERGENT B1, `(.L_x_151) ;  /* 0x0000221000017945 */ /* 0x000fe60003800200 */
[----:B--2---:R-:W-:-:S04]  /*19d0*/  IMAD.WIDE R24, R7, 0x4, R24 ;  /* 0x0000000407187825 */ /* 0x004fc800078e0218 */
[----:B---3--:R-:W-:Y:S01]  /*19e0*/  IMAD.WIDE R22, R7, 0x4, R22 ;  /* 0x0000000407167825 */ /* 0x008fe200078e0216 */
[----:B----4-:R-:W-:-:S04]  /*19f0*/  ISETP.GT.AND P0, PT, R5, UR13, PT ;  /* 0x0000000d05007c0c */ /* 0x010fc8000bf04270 */
[----:B------:R-:W-:-:S04]  /*1a00*/  ISETP.LT.OR P0, PT, R5, 0x1, P0 ;  /* 0x000000010500780c */ /* 0x000fc80000701670 */
[----:B------:R-:W-:-:S13]  /*1a10*/  PLOP3.LUT P0, PT, P0, PT, UP0, 0xea, 0xae ;  /* 0x0000000000ae781c */ /* 0x000fda000070fd0a */
[----:B------:R-:W-:Y:S05]  /*1a20*/  @P0 BRA `(.L_x_152) ;  /* 0x0000001c00740947 */ /* 0x000fea0003800000 */
[----:B------:R-:W-:-:S13]  /*1a30*/  ISETP.LE.AND P0, PT, R5, UR5, PT ;  /* 0x0000000505007c0c */ /* 0x000fda000bf03270 */
[----:B------:R-:W-:Y:S05]  /*1a40*/  @!P0 BRA `(.L_x_153) ;  /* 0x0000001800708947 */ /* 0x000fea0003800000 */
[----:B------:R-:W-:Y:S01]  /*1a50*/  IADD3 R12, PT, PT, R5, UR6, RZ ;  /* 0x00000006050c7c10 */ /* 0x000fe2000fffe0ff */
[----:B------:R-:W-:Y:S03]  /*1a60*/  BSSY.RECONVERGENT B0, `(.L_x_154) ;  /* 0x0000051000007945 */ /* 0x000fe60003800200 */
[----:B------:R-:W-:-:S13]  /*1a70*/  ISETP.NE.AND P0, PT, R12, RZ, PT ;  /* 0x000000ff0c00720c */ /* 0x000fda0003f05270 */
[----:B------:R-:W-:Y:S05]  /*1a80*/  @!P0 BRA `(.L_x_155) ;  /* 0x0000000400388947 */ /* 0x000fea0003800000 */
[----:B------:R-:W-:Y:S01]  /*1a90*/  VIADD R0, R5, 0xfffffffe ;  /* 0xfffffffe05007836 */ /* 0x000fe20000000000 */
[----:B------:R-:W-:Y:S01]  /*1aa0*/  LOP3.LUT R14, R12, 0x7, RZ, 0xc0, !PT ;  /* 0x000000070c0e7812 */ /* 0x000fe200078ec0ff */
[----:B------:R-:W-:Y:S01]  /*1ab0*/  BSSY.RECONVERGENT B3, `(.L_x_156) ;  /* 0x0000027000037945 */ /* 0x000fe20003800200 */
[----:B------:R-:W-:Y:S02]  /*1ac0*/  HFMA2 R7, -RZ, RZ, 0, 0 ;  /* 0x00000000ff077431 */ /* 0x000fe400000001ff */
[----:B------:R-:W-:Y:S02]  /*1ad0*/  ISETP.GE.U32.AND P1, PT, R0, 0x7, PT ;  /* 0x000000070000780c */ /* 0x000fe40003f26070 */
[----:B------:R-:W-:-:S11]  /*1ae0*/  ISETP.NE.AND P0, PT, R14, RZ, PT ;  /* 0x000000ff0e00720c */ /* 0x000fd60003f05270 */
[----:B------:R-:W-:Y:S05]  /*1af0*/  @!P1 BRA `(.L_x_157) ;  /* 0x0000000000889947 */ /* 0x000fea0003800000 */
[----:B------:R-:W-:Y:S02]  /*1b00*/  IADD3 R4, P1, PT, R24, 0x10, RZ ;  /* 0x0000001018047810 */ /* 0x000fe40007f3e0ff */
[----:B------:R-:W-:Y:S02]  /*1b10*/  LOP3.LUT R7, R12, 0x7ffffff8, RZ, 0xc0, !PT ;  /* 0x7ffffff80c077812 */ /* 0x000fe400078ec0ff */
[----:B------:R-:W-:Y:S01]  /*1b20*/  IADD3 R2, P2, PT, R22, 0x10, RZ ;  /* 0x0000001016027810 */ /* 0x000fe20007f5e0ff */
[----:B------:R-:W-:Y:S02]  /*1b30*/  IMAD.X R15, RZ, RZ, R25, P1 ;  /* 0x000000ffff0f7224 */ /* 0x000fe400008e0619 */
[----:B------:R-:W-:Y:S01]  /*1b40*/  IMAD.MOV R0, RZ, RZ, -R7 ;  /* 0x000000ffff007224 */ /* 0x000fe200078e0a07 */
[----:B------:R-:W-:-:S09]  /*1b50*/  IADD3.X R13, PT, PT, RZ, R23, RZ, P2, !PT ;  /* 0x00000017ff0d7210 */ /* 0x000fd200017fe4ff */
.L_x_158:
[----:B0-----:R-:W-:Y:S01]  /*1b60*/  MOV R17, 0x7fffffff ;  /* 0x7fffffff00117802 */ /* 0x001fe20000000f00 */
[----:B------:R-:W-:Y:S01]  /*1b70*/  IMAD.MOV.U32 R8, RZ, RZ, R4 ;  /* 0x000000ffff087224 */ /* 0x000fe200078e0004 */
[----:B------:R-:W-:Y:S01]  /*1b80*/  MOV R9, R15 ;  /* 0x0000000f00097202 */ /* 0x000fe20000000f00 */
[----:B------:R-:W-:Y:S01]  /*1b90*/  IMAD.MOV.U32 R10, RZ, RZ, R2 ;  /* 0x000000ffff0a7224 */ /* 0x000fe200078e0002 */
[----:B------:R-:W-:Y:S01]  /*1ba0*/  MOV R11, R13 ;  /* 0x0000000d000b7202 */ /* 0x000fe20000000f00 */
[----:B------:R-:W-:Y:S01]  /*1bb0*/  VIADD R0, R0, 0x8 ;  /* 0x0000000800007836 */ /* 0x000fe20000000000 */
[----:B------:R-:W-:Y:S01]  /*1bc0*/  IADD3 R4, P2, PT, R8, 0x20, RZ ;  /* 0x0000002008047810 */ /* 0x000fe20007f5e0ff */
[----:B------:R0:W-:Y:S01]  /*1bd0*/  STG.E desc[UR14][R8.64+-0x10], R17 ;  /* 0xfffff01108007986 */ /* 0x0001e2000c10190e */
[----:B------:R-:W-:Y:S02]  /*1be0*/  IADD3 R2, P3, PT, R10, 0x20, RZ ;  /* 0x000000200a027810 */ /* 0x000fe40007f7e0ff */
[----:B------:R-:W-:Y:S01]  /*1bf0*/  ISETP.NE.AND P1, PT, R0, RZ, PT ;  /* 0x000000ff0000720c */ /* 0x000fe20003f25270 */
[----:B------:R0:W-:Y:S01]  /*1c00*/  STG.E desc[UR14][R10.64+-0x10], R17 ;  /* 0xfffff0110a007986 */ /* 0x0001e2000c10190e */
[----:B------:R-:W-:Y:S01]  /*1c10*/  IADD3.X R15, PT, PT, RZ, R9, RZ, P2, !PT ;  /* 0x00000009ff0f7210 */ /* 0x000fe200017fe4ff */
[----:B------:R-:W-:-:S02]  /*1c20*/  IMAD.X R13, RZ, RZ, R11, P3 ;  /* 0x000000ffff0d7224 */ /* 0x000fc400018e060b */
        /* <DEDUP_REMOVED lines=15> */
.L_x_157:
[----:B------:R-:W-:Y:S05]  /*1d20*/  BSYNC.RECONVERGENT B3 ;  /* 0x0000000000037941 */ /* 0x000fea0003800200 */
.L_x_156:
[----:B------:R-:W-:Y:S05]  /*1d30*/  @!P0 BRA `(.L_x_155) ;  /* 0x00000000008c8947 */ /* 0x000fea0003800000 */
[----:B------:R-:W-:Y:S01]  /*1d40*/  ISETP.GE.U32.AND P0, PT, R14, 0x4, PT ;  /* 0x000000040e00780c */ /* 0x000fe20003f06070 */
[----:B------:R-:W-:Y:S01]  /*1d50*/  BSSY.RECONVERGENT B3, `(.L_x_159) ;  /* 0x0000010000037945 */ /* 0x000fe20003800200 */
[----:B------:R-:W-:-:S04]  /*1d60*/  LOP3.LUT R0, R12, 0x3, RZ, 0xc0, !PT ;  /* 0x000000030c007812 */ /* 0x000fc800078ec0ff */
[----:B------:R-:W-:-:S07]  /*1d70*/  ISETP.NE.AND P1, PT, R0, RZ, PT ;  /* 0x000000ff0000720c */ /* 0x000fce0003f25270 */
[----:B------:R-:W-:Y:S06]  /*1d80*/  @!P0 BRA `(.L_x_160) ;  /* 0x0000000000308947 */ /* 0x000fec0003800000 */
[----:B------:R-:W-:Y:S01]  /*1d90*/  MOV R13, 0x7fffffff ;  /* 0x7fffffff000d7802 */ /* 0x000fe20000000f00 */
[----:B0-----:R-:W-:-:S04]  /*1da0*/  IMAD.WIDE.U32 R8, R7, 0x4, R24 ;  /* 0x0000000407087825 */ /* 0x001fc800078e0018 */
[C---:B------:R-:W-:Y:S01]  /*1db0*/  IMAD.WIDE.U32 R10, R7.reuse, 0x4, R22 ;  /* 0x00000004070a7825 */ /* 0x040fe200078e0016 */
[----:B------:R1:W-:Y:S03]  /*1dc0*/  STG.E desc[UR14][R8.64], R13 ;  /* 0x0000000d08007986 */ /* 0x0003e6000c10190e */
[----:B------:R-:W-:Y:S01]  /*1dd0*/  VIADD R7, R7, 0x4 ;  /* 0x0000000407077836 */ /* 0x000fe20000000000 */
[----:B------:R1:W-:Y:S04]  /*1de0*/  STG.E desc[UR14][R10.64], R13 ;  /* 0x0000000d0a007986 */ /* 0x0003e8000c10190e */
[----:B------:R1:W-:Y:S04]  /*1df0*/  STG.E desc[UR14][R8.64+0x4], R13 ;  /* 0x0000040d08007986 */ /* 0x0003e8000c10190e */
[----:B------:R1:W-:Y:S04]  /*1e00*/  STG.E desc[UR14][R10.64+0x4], R13 ;  /* 0x0000040d0a007986 */ /* 0x0003e8000c10190e */
[----:B------:R1:W-:Y:S04]  /*1e10*/  STG.E desc[UR14][R8.64+0x8], R13 ;  /* 0x0000080d08007986 */ /* 0x0003e8000c10190e */
[----:B------:R1:W-:Y:S04]  /*1e20*/  STG.E desc[UR14][R10.64+0x8], R13 ;  /* 0x0000080d0a007986 */ /* 0x0003e8000c10190e */
[----:B------:R1:W-:Y:S04]  /*1e30*/  STG.E desc[UR14][R8.64+0xc], R13 ;  /* 0x00000c0d08007986 */ /* 0x0003e8000c10190e */
[----:B------:R1:W-:Y:S02]  /*1e40*/  STG.E desc[UR14][R10.64+0xc], R13 ;  /* 0x00000c0d0a007986 */ /* 0x0003e4000c10190e */
.L_x_160:
[----:B------:R-:W-:Y:S05]  /*1e50*/  BSYNC.RECONVERGENT B3 ;  /* 0x0000000000037941 */ /* 0x000fea0003800200 */
.L_x_159:
[----:B------:R-:W-:Y:S05]  /*1e60*/  @!P1 BRA `(.L_x_155) ;  /* 0x0000000000409947 */ /* 0x000fea0003800000 */
[----:B------:R-:W-:Y:S02]  /*1e70*/  ISETP.NE.AND P0, PT, R0, 0x1, PT ;  /* 0x000000010000780c */ /* 0x000fe40003f05270 */
[----:B------:R-:W-:-:S04]  /*1e80*/  LOP3.LUT R0, R12, 0x1, RZ, 0xc0, !PT ;  /* 0x000000010c007812 */ /* 0x000fc800078ec0ff */
[----:B------:R-:W-:-:S07]  /*1e90*/  ISETP.NE.U32.AND P1, PT, R0, 0x1, PT ;  /* 0x000000010000780c */ /* 0x000fce0003f25070 */
[----:B-1----:R-:W-:Y:S01]  /*1ea0*/  @P0 IMAD.WIDE.U32 R12, R7, 0x4, R24 ;  /* 0x00000004070c0825 */ /* 0x002fe200078e0018 */
[----:B0-----:R-:W-:-:S03]  /*1eb0*/  @P0 MOV R17, 0x7fffffff ;  /* 0x7fffffff00110802 */ /* 0x001fc60000000f00 */
[C---:B------:R-:W-:Y:S02]  /*1ec0*/  @P0 IMAD.WIDE.U32 R14, R7.reuse, 0x4, R22 ;  /* 0x00000004070e0825 */ /* 0x040fe400078e0016 */
[----:B------:R-:W-:Y:S01]  /*1ed0*/  @!P1 MOV R19, 0x7fffffff ;  /* 0x7fffffff00139802 */ /* 0x000fe20000000f00 */
[----:B------:R2:W-:Y:S01]  /*1ee0*/  @P0 STG.E desc[UR14][R12.64], R17 ;  /* 0x000000110c000986 */ /* 0x0005e2000c10190e */
[----:B------:R-:W-:-:S03]  /*1ef0*/  @P0 VIADD R7, R7, 0x2 ;  /* 0x0000000207070836 */ /* 0x000fc60000000000 */
[----:B------:R2:W-:Y:S01]  /*1f00*/  @P0 STG.E desc[UR14][R14.64], R17 ;  /* 0x000000110e000986 */ /* 0x0005e2000c10190e */
[----:B------:R-:W-:-:S03]  /*1f10*/  @!P1 IMAD.WIDE.U32 R8, R7, 0x4, R24 ;  /* 0x0000000407089825 */ /* 0x000fc600078e0018 */
[----:B------:R2:W-:Y:S01]  /*1f20*/  @P0 STG.E desc[UR14][R12.64+0x4], R17 ;  /* 0x000004110c000986 */ /* 0x0005e2000c10190e */
[----:B------:R-:W-:-:S03]  /*1f30*/  @!P1 IMAD.WIDE.U32 R10, R7, 0x4, R22 ;  /* 0x00000004070a9825 */ /* 0x000fc600078e0016 */
[----:B------:R2:W-:Y:S04]  /*1f40*/  @P0 STG.E desc[UR14][R14.64+0x4], R17 ;  /* 0x000004110e000986 */ /* 0x0005e8000c10190e */
[----:B------:R2:W-:Y:S04]  /*1f50*/  @!P1 STG.E desc[UR14][R8.64], R19 ;  /* 0x0000001308009986 */ /* 0x0005e8000c10190e */
[----:B------:R2:W-:Y:S02]  /*1f60*/  @!P1 STG.E desc[UR14][R10.64], R19 ;  /* 0x000000130a009986 */ /* 0x0005e4000c10190e */
.L_x_155:
[----:B------:R-:W-:Y:S05]  /*1f70*/  BSYNC.RECONVERGENT B0 ;  /* 0x0000000000007941 */ /* 0x000fea0003800200 */
.L_x_154:
[----:B012---:R-:W0:Y:S01]  /*1f80*/  LDC.64 R8, c[0x0][0x380] ;  /* 0x0000e000ff087b82 */ /* 0x007e220000000a00 */
[----:B------:R-:W-:-:S04]  /*1f90*/  VIADD R7, R5, 0xffffffff ;  /* 0xffffffff05077836 */ /* 0x000fc80000000000 */
[----:B0-----:R-:W-:-:S05]  /*1fa0*/  IMAD.WIDE.U32 R8, R7, 0x4, R8 ;  /* 0x0000000407087825 */ /* 0x001fca00078e0008 */
[----:B------:R-:W2:Y:S01]  /*1fb0*/  LDG.E.CONSTANT R11, desc[UR14][R8.64] ;  /* 0x0000000e080b7981 */ /* 0x000ea2000c1e9900 */
[----:B------:R-:W-:Y:S01]  /*1fc0*/  BSSY.RECONVERGENT B3, `(.L_x_161) ;  /* 0x000000e000037945 */ /* 0x000fe20003800200 */
[----:B--2---:R-:W-:-:S04]  /*1fd0*/  IADD3 R0, PT, PT, R11, 0x1800000, RZ ;  /* 0x018000000b007810 */ /* 0x004fc80007ffe0ff */
[----:B------:R-:W-:-:S04]  /*1fe0*/  LOP3.LUT R0, R0, 0x7f800000, RZ, 0xc0, !PT ;  /* 0x7f80000000007812 */ /* 0x000fc800078ec0ff */
[----:B------:R-:W-:-:S13]  /*1ff0*/  ISETP.GT.U32.AND P0, PT, R0, 0x1ffffff, PT ;  /* 0x01ffffff0000780c */ /* 0x000fda0003f04070 */
[----:B------:R-:W-:Y:S05]  /*2000*/  @P0 BRA `(.L_x_162) ;  /* 0x0000000000140947 */ /* 0x000fea0003800000 */
[----:B------:R-:W-:Y:S01]  /*2010*/  IMAD.MOV.U32 R0, RZ, RZ, R11 ;  /* 0x000000ffff007224 */ /* 0x000fe200078e000b */
[----:B------:R-:W-:-:S07]  /*2020*/  MOV R4, 0x2040 ;  /* 0x0000204000047802 */ /* 0x000fce0000000f00 */
[----:B------:R-:W-:Y:S05]  /*2030*/  CALL.REL.NOINC `($__internal_1_$__cuda_sm20_rcp_rn_f32_slowpath) ;  /* 0x0000003400e07944 */ /* 0x000fea0003c00000 */
[----:B------:R-:W-:Y:S01]  /*2040*/  MOV R0, R9 ;  /* 0x0000000900007202 */ /* 0x000fe20000000f00 */
[----:B------:R-:W-:Y:S06]  /*2050*/  BRA `(.L_x_163) ;  /* 0x0000000000107947 */ /* 0x000fec0003800000 */
.L_x_162:
[----:B------:R-:W0:Y:S02]  /*2060*/  MUFU.RCP R0, R11 ;  /* 0x0000000b00007308 */ /* 0x000e240000001000 */
[----:B0-----:R-:W-:-:S04]  /*2070*/  FFMA R2, R11, R0, -1 ;  /* 0xbf8000000b027423 */ /* 0x001fc80000000000 */
[----:B------:R-:W-:-:S04]  /*2080*/  FADD.FTZ R9, -R2, -RZ ;  /* 0x800000ff02097221 */ /* 0x000fc80000010100 */
[----:B------:R-:W-:-:S07]  /*2090*/  FFMA R0, R0, R9, R0 ;  /* 0x0000000900007223 */ /* 0x000fce0000000000 */
.L_x_163:
[----:B------:R-:W-:Y:S05]  /*20a0*/  BSYNC.RECONVERGENT B3 ;  /* 0x0000000000037941 */ /* 0x000fea0003800200 */
.L_x_161:
        /* <DEDUP_REMOVED lines=15> */
[----:B0-----:R-:W0:Y:S01]  /*21a0*/  LDC.64 R14, c[0x0][0x380] ;  /* 0x0000e000ff0e7b82 */ /* 0x001e220000000a00 */
[----:B------:R-:W-:Y:S01]  /*21b0*/  IMAD.IADD R8, R2, 0x1, -R5 ;  /* 0x0000000102087824 */ /* 0x000fe200078e0a05 */
[C---:B------:R-:W-:Y:S01]  /*21c0*/  IADD3 R11, PT, PT, -R5.reuse, RZ, RZ ;  /* 0x000000ff050b7210 */ /* 0x040fe20007ffe1ff */
[C---:B------:R-:W-:Y:S01]  /*21d0*/  IMAD.WIDE.U32 R20, R5.reuse, 0x4, R20 ;  /* 0x0000000405147825 */ /* 0x040fe200078e0014 */
[----:B------:R-:W-:Y:S02]  /*21e0*/  BSSY.RECONVERGENT B3, `(.L_x_165) ;  /* 0x0000093000037945 */ /* 0x000fe40003800200 */
[----:B------:R-:W-:Y:S01]  /*21f0*/  LOP3.LUT P0, R8, R8, 0x3, RZ, 0xc0, !PT ;  /* 0x0000000308087812 */ /* 0x000fe2000780c0ff */
[----:B------:R-:W-:Y:S01]  /*2200*/  IMAD.WIDE.U32 R18, R5, 0x4, R18 ;  /* 0x0000000405127825 */ /* 0x000fe200078e0012 */
[----:B------:R-:W-:-:S03]  /*2210*/  MOV R37, R20 ;  /* 0x0000001400257202 */ /* 0x000fc60000000f00 */
[----:B------:R-:W-:Y:S01]  /*2220*/  IMAD.WIDE R16, R11, 0x4, R20 ;  /* 0x000000040b107825 */ /* 0x000fe200078e0214 */
[----:B------:R-:W-:-:S03]  /*2230*/  MOV R9, R18 ;  /* 0x0000001200097202 */ /* 0x000fc60000000f00 */
[----:B------:R-:W-:Y:S01]  /*2240*/  IMAD.WIDE R12, R11, 0x4, R18 ;  /* 0x000000040b0c7825 */ /* 0x000fe200078e0212 */
[----:B------:R-:W-:-:S03]  /*2250*/  MOV R36, R16 ;  /* 0x0000001000247202 */ /* 0x000fc60000000f00 */
[----:B------:R-:W-:Y:S01]  /*2260*/  IMAD.MOV.U32 R7, RZ, RZ, R5 ;  /* 0x000000ffff077224 */ /* 0x000fe200078e0005 */
[----:B------:R-:W-:Y:S01]  /*2270*/  MOV R35, R12 ;  /* 0x0000000c00237202 */ /* 0x000fe20000000f00 */
[----:B------:R-:W-:Y:S02]  /*2280*/  IMAD.MOV.U32 R4, RZ, RZ, R21 ;  /* 0x000000ffff047224 */ /* 0x000fe400078e0015 */
[----:B------:R-:W-:Y:S02]  /*2290*/  IMAD.MOV.U32 R0, RZ, RZ, R19 ;  /* 0x000000ffff007224 */ /* 0x000fe400078e0013 */
[----:B0-----:R-:W-:-:S04]  /*22a0*/  IMAD.WIDE.U32 R14, R5, 0x4, R14 ;  /* 0x00000004050e7825 */ /* 0x001fc800078e000e */
        /* <DEDUP_REMOVED lines=24> */
.L_x_168:
[----:B------:R-:W0:Y:S02]  /*2430*/  MUFU.RCP R9, R2 ;  /* 0x0000000200097308 */ /* 0x000e240000001000 */
[----:B0-----:R-:W-:-:S04]  /*2440*/  FFMA R0, R2, R9, -1 ;  /* 0xbf80000002007423 */ /* 0x001fc80000000009 */
[----:B------:R-:W-:-:S04]  /*2450*/  FADD.FTZ R0, -R0, -RZ ;  /* 0x800000ff00007221 */ /* 0x000fc80000010100 */
[----:B------:R-:W-:-:S07]  /*2460*/  FFMA R9, R9, R0, R9 ;  /* 0x0000000009097223 */ /* 0x000fce0000000009 */
.L_x_169:
[----:B------:R-:W-:Y:S05]  /*2470*/  BSYNC.RECONVERGENT B4 ;  /* 0x0000000000047941 */ /* 0x000fea0003800200 */
.L_x_167:
[----:B------:R-:W2:Y:S04]  /*2480*/  LDG.E.CONSTANT R0, desc[UR14][R18.64] ;  /* 0x0000000e12007981 */ /* 0x000ea8000c1e9900 */
[----:B------:R-:W2:Y:S04]  /*2490*/  LDG.E.CONSTANT R7, desc[UR14][R12.64] ;  /* 0x0000000e0c077981 */ /* 0x000ea8000c1e9900 */
[----:B------:R-:W3:Y:S04]  /*24a0*/  LDG.E.CONSTANT R2, desc[UR14][R20.64] ;  /* 0x0000000e14027981 */ /* 0x000ee8000c1e9900 */
[----:B------:R-:W3:Y:S01]  /*24b0*/  LDG.E.CONSTANT R27, desc[UR14][R16.64] ;  /* 0x0000000e101b7981 */ /* 0x000ee2000c1e9900 */
[----:B------:R-:W-:Y:S01]  /*24c0*/  ISETP.NE.AND P0, PT, R8, 0x1, PT ;  /* 0x000000010800780c */ /* 0x000fe20003f05270 */
[----:B------:R-:W-:Y:S01]  /*24d0*/  IMAD.WIDE.U32 R28, R5, 0x4, R22 ;  /* 0x00000004051c7825 */ /* 0x000fe200078e0016 */
[----:B------:R-:W-:-:S02]  /*24e0*/  IADD3 R37, P3, PT, R20, 0x4, RZ ;  /* 0x0000000414257810 */ /* 0x000fc40007f7e0ff */
[----:B------:R-:W-:Y:S02]  /*24f0*/  IADD3 R35, P2, PT, R12, 0x4, RZ ;  /* 0x000000040c237810 */ /* 0x000fe40007f5e0ff */
[----:B------:R-:W-:Y:S01]  /*2500*/  IADD3 R36, P4, PT, R16, 0x4, RZ ;  /* 0x0000000410247810 */ /* 0x000fe20007f9e0ff */
[----:B------:R-:W-:Y:S02]  /*2510*/  IMAD.X R4, RZ, RZ, R21, P3 ;  /* 0x000000ffff047224 */ /* 0x000fe400018e0615 */
[----:B--2---:R-:W-:Y:S01]  /*2520*/  FADD R0, R0, -R7 ;  /* 0x8000000700007221 */ /* 0x004fe20000000000 */
[----:B------:R-:W-:-:S03]  /*2530*/  IADD3 R7, PT, PT, R5, 0x1, RZ ;  /* 0x0000000105077810 */ /* 0x000fc60007ffe0ff */
[----:B------:R-:W-:Y:S01]  /*2540*/  FMUL R34, R0, R9 ;  /* 0x0000000900227220 */ /* 0x000fe20000400000 */
[----:B---3--:R-:W-:Y:S01]  /*2550*/  FADD R2, R2, -R27 ;  /* 0x8000001b02027221 */ /* 0x008fe20000000000 */
[----:B------:R-:W-:-:S04]  /*2560*/  IMAD.WIDE.U32 R26, R5, 0x4, R24 ;  /* 0x00000004051a7825 */ /* 0x000fc800078e0018 */
[----:B------:R-:W-:Y:S01]  /*2570*/  FMUL R9, R2, R9 ;  /* 0x0000000902097220 */ /* 0x000fe20000400000 */
[----:B------:R-:W-:Y:S01]  /*2580*/  IADD3.X R2, PT, PT, RZ, R13, RZ, P2, !PT ;  /* 0x0000000dff027210 */ /* 0x000fe200017fe4ff */
[----:B------:R0:W-:Y:S04]  /*2590*/  STG.E desc[UR14][R26.64], R34 ;  /* 0x000000221a007986 */ /* 0x0001e8000c10190e */
        /* <DEDUP_REMOVED lines=21> */
.L_x_171:
[----:B------:R-:W0:Y:S02]  /*26f0*/  MUFU.RCP R9, R2 ;  /* 0x0000000200097308 */ /* 0x000e240000001000 */
[----:B0-----:R-:W-:-:S04]  /*2700*/  FFMA R0, R2, R9, -1 ;  /* 0xbf80000002007423 */ /* 0x001fc80000000009 */
[----:B------:R-:W-:-:S04]  /*2710*/  FADD.FTZ R0, -R0, -RZ ;  /* 0x800000ff00007221 */ /* 0x000fc80000010100 */
[----:B------:R-:W-:-:S07]  /*2720*/  FFMA R9, R9, R0, R9 ;  /* 0x0000000009097223 */ /* 0x000fce0000000009 */
.L_x_172:
[----:B------:R-:W-:Y:S05]  /*2730*/  BSYNC.RECONVERGENT B4 ;  /* 0x0000000000047941 */ /* 0x000fea0003800200 */
.L_x_170:
[----:B------:R-:W2:Y:S04]  /*2740*/  LDG.E.CONSTANT R0, desc[UR14][R18.64+0x4] ;  /* 0x0000040e12007981 */ /* 0x000ea8000c1e9900 */
[----:B------:R-:W2:Y:S04]  /*2750*/  LDG.E.CONSTANT R7, desc[UR14][R12.64+0x4] ;  /* 0x0000040e0c077981 */ /* 0x000ea8000c1e9900 */
[----:B------:R-:W3:Y:S04]  /*2760*/  LDG.E.CONSTANT R2, desc[UR14][R20.64+0x4] ;  /* 0x0000040e14027981 */ /* 0x000ee8000c1e9900 */
[----:B------:R-:W3:Y:S01]  /*2770*/  LDG.E.CONSTANT R35, desc[UR14][R16.64+0x4] ;  /* 0x0000040e10237981 */ /* 0x000ee2000c1e9900 */
[----:B------:R-:W-:-:S02]  /*2780*/  ISETP.NE.AND P0, PT, R8, 0x2, PT ;  /* 0x000000020800780c */ /* 0x000fc40003f05270 */
[----:B------:R-:W-:Y:S02]  /*2790*/  IADD3 R36, P4, PT, R16, 0x8, RZ ;  /* 0x0000000810247810 */ /* 0x000fe40007f9e0ff */
[----:B------:R-:W-:-:S04]  /*27a0*/  IADD3 R37, P3, PT, R20, 0x8, RZ ;  /* 0x0000000814257810 */ /* 0x000fc80007f7e0ff */
[----:B------:R-:W-:Y:S01]  /*27b0*/  IADD3.X R4, PT, PT, RZ, R21, RZ, P3, !PT ;  /* 0x00000015ff047210 */ /* 0x000fe20001ffe4ff */
[----:B--2---:R-:W-:Y:S01]  /*27c0*/  FADD R0, R0, -R7 ;  /* 0x8000000700007221 */ /* 0x004fe20000000000 */
[----:B------:R-:W-:-:S03]  /*27d0*/  VIADD R7, R5, 0x2 ;  /* 0x0000000205077836 */ /* 0x000fc60000000000 */
[----:B------:R-:W-:Y:S01]  /*27e0*/  FMUL R34, R0, R9 ;  /* 0x0000000900227220 */ /* 0x000fe20000400000 */
[----:B---3--:R-:W-:-:S04]  /*27f0*/  FADD R2, R2, -R35 ;  /* 0x8000002302027221 */ /* 0x008fc80000000000 */
[----:B------:R0:W-:Y:S01]  /*2800*/  STG.E desc[UR14][R26.64+0x4], R34 ;  /* 0x000004221a007986 */ /* 0x0001e2000c10190e */
[----:B------:R-:W-:Y:S01]  /*2810*/  IADD3 R35, P2, PT, R12, 0x8, RZ ;  /* 0x000000080c237810 */ /* 0x000fe20007f5e0ff */
[----:B------:R-:W-:-:S04]  /*2820*/  FMUL R9, R2, R9 ;  /* 0x0000000902097220 */ /* 0x000fc80000400000 */
[----:B------:R-:W-:Y:S01]  /*2830*/  IMAD.X R2, RZ, RZ, R13, P2 ;  /* 0x000000ffff027224 */ /* 0x000fe200010e060d */
        /* <DEDUP_REMOVED lines=21> */
.L_x_174:
[----:B------:R-:W0:Y:S02]  /*2990*/  MUFU.RCP R9, R2 ;  /* 0x0000000200097308 */ /* 0x000e240000001000 */
[----:B0-----:R-:W-:-:S04]  /*29a0*/  FFMA R0, R2, R9, -1 ;  /* 0xbf80000002007423 */ /* 0x001fc80000000009 */
[----:B------:R-:W-:-:S04]  /*29b0*/  FADD.FTZ R0, -R0, -RZ ;  /* 0x800000ff00007221 */ /* 0x000fc80000010100 */
[----:B------:R-:W-:-:S07]  /*29c0*/  FFMA R9, R9, R0, R9 ;  /* 0x0000000009097223 */ /* 0x000fce0000000009 */
.L_x_175:
[----:B------:R-:W-:Y:S05]  /*29d0*/  BSYNC.RECONVERGENT B4 ;  /* 0x0000000000047941 */ /* 0x000fea0003800200 */
.L_x_173:
[----:B------:R-:W2:Y:S04]  /*29e0*/  LDG.E.CONSTANT R0, desc[UR14][R18.64+0x8] ;  /* 0x0000080e12007981 */ /* 0x000ea8000c1e9900 */
[----:B------:R-:W2:Y:S04]  /*29f0*/  LDG.E.CONSTANT R7, desc[UR14][R12.64+0x8] ;  /* 0x0000080e0c077981 */ /* 0x000ea8000c1e9900 */
[----:B------:R-:W3:Y:S04]  /*2a00*/  LDG.E.CONSTANT R2, desc[UR14][R20.64+0x8] ;  /* 0x0000080e14027981 */ /* 0x000ee8000c1e9900 */
[----:B------:R-:W3:Y:S01]  /*2a10*/  LDG.E.CONSTANT R11, desc[UR14][R16.64+0x8] ;  /* 0x0000080e100b7981 */ /* 0x000ee2000c1e9900 */
[----:B------:R-:W-:-:S02]  /*2a20*/  IADD3 R35, P1, PT, R12, 0xc, RZ ;  /* 0x0000000c0c237810 */ /* 0x000fc40007f3e0ff */
[----:B------:R-:W-:Y:S02]  /*2a30*/  IADD3 R36, P3, PT, R16, 0xc, RZ ;  /* 0x0000000c10247810 */ /* 0x000fe40007f7e0ff */
[----:B------:R-:W-:-:S03]  /*2a40*/  IADD3 R37, P2, PT, R20, 0xc, RZ ;  /* 0x0000000c14257810 */ /* 0x000fc60007f5e0ff */
[----:B------:R-:W-:Y:S01]  /*2a50*/  IMAD.X R34, RZ, RZ, R17, P3 ;  /* 0x000000ffff227224 */ /* 0x000fe200018e0611 */
[----:B------:R-:W-:Y:S01]  /*2a60*/  IADD3.X R4, PT, PT, RZ, R21, RZ, P2, !PT ;  /* 0x00000015ff047210 */ /* 0x000fe200017fe4ff */
[----:B--2---:R-:W-:Y:S01]  /*2a70*/  FADD R0, R0, -R7 ;  /* 0x8000000700007221 */ /* 0x004fe20000000000 */
[----:B------:R-:W-:Y:S01]  /*2a80*/  IADD3 R7, PT, PT, R5, 0x3, RZ ;  /* 0x0000000305077810 */ /* 0x000fe20007ffe0ff */
[----:B---3--:R-:W-:Y:S02]  /*2a90*/  FADD R2, R2, -R11 ;  /* 0x8000000b02027221 */ /* 0x008fe40000000000 */
[-C--:B------:R-:W-:Y:S02]  /*2aa0*/  FMUL R11, R0, R9.reuse ;  /* 0x00000009000b7220 */ /* 0x080fe40000400000 */
[----:B------:R-:W-:Y:S01]  /*2ab0*/  FMUL R15, R2, R9 ;  /* 0x00000009020f7220 */ /* 0x000fe20000400000 */
[----:B------:R-:W-:Y:S02]  /*2ac0*/  IADD3 R9, P0, PT, R18, 0xc, RZ ;  /* 0x0000000c12097810 */ /* 0x000fe40007f1e0ff */
[----:B------:R0:W-:Y:S01]  /*2ad0*/  STG.E desc[UR14][R26.64+0x8], R11 ;  /* 0x0000080b1a007986 */ /* 0x0001e2000c10190e */
[----:B------:R-:W-:Y:S01]  /*2ae0*/  IMAD.X R2, RZ, RZ, R13, P1 ;  /* 0x000000ffff027224 */ /* 0x000fe200008e060d */
[----:B------:R-:W-:-:S02]  /*2af0*/  IADD3.X R0, PT, PT, RZ, R19, RZ, P0, !PT ;  /* 0x00000013ff007210 */ /* 0x000fc400007fe4ff */
[----:B------:R0:W-:Y:S07]  /*2b00*/  STG.E desc[UR14][R28.64+0x8], R15 ;  /* 0x0000080f1c007986 */ /* 0x0001ee000c10190e */
.L_x_166:
[----:B------:R-:W-:Y:S05]  /*2b10*/  BSYNC.RECONVERGENT B3 ;  /* 0x0000000000037941 */ /* 0x000fea0003800200 */
.L_x_165:
[----:B------:R-:W-:-:S04]  /*2b20*/  IADD3 R5, PT, PT, -R5, UR7, RZ ;  /* 0x0000000705057c10 */ /* 0x000fc8000fffe1ff */
[----:B------:R-:W-:-:S13]  /*2b30*/  ISETP.GE.U32.AND P0, PT, R5, 0x3, PT ;  /* 0x000000030500780c */ /* 0x000fda0003f06070 */
[----:B------:R-:W-:Y:S05]  /*2b40*/  @!P0 BRA `(.L_x_164) ;  /* 0x0000001000208947 */ /* 0x000fea0003800000 */
[----:B------:R-:W-:Y:S01]  /*2b50*/  BSSY.RECONVERGENT B3, `(.L_x_176) ;  /* 0x000008a000037945 */ /* 0x000fe20003800200 */
.L_x_190:
[----:B------:R-:W2:Y:S04]  /*2b60*/  LDG.E.CONSTANT R5, desc[UR14][R30.64] ;  /* 0x0000000e1e057981 */ /* 0x000ea8000c1e9900 */
[----:B------:R-:W2:Y:S01]  /*2b70*/  LDG.E.CONSTANT R8, desc[UR14][R32.64] ;  /* 0x0000000e20087981 */ /* 0x000ea2000c1e9900 */
[----:B------:R-:W-:Y:S01]  /*2b80*/  BSSY.RECONVERGENT B4, `(.L_x_177) ;  /* 0x0000016000047945 */ /* 0x000fe20003800200 */
[----:B------:R-:W-:Y:S01]  /*2b90*/  MOV R20, R36 ;  /* 0x0000002400147202 */ /* 0x000fe20000000f00 */
[----:B------:R-:W-:Y:S01]  /*2ba0*/  IMAD.MOV.U32 R21, RZ, RZ, R34 ;  /* 0x000000ffff157224 */ /* 0x000fe200078e0022 */
[----:B------:R-:W-:Y:S01]  /*2bb0*/  MOV R18, R35 ;  /* 0x0000002300127202 */ /* 0x000fe20000000f00 */
[----:B------:R-:W-:Y:S01]  /*2bc0*/  IMAD.MOV.U32 R19, RZ, RZ, R2 ;  /* 0x000000ffff137224 */ /* 0x000fe200078e0002 */
[----:B------:R-:W-:Y:S01]  /*2bd0*/  MOV R16, R37 ;  /* 0x0000002500107202 */ /* 0x000fe20000000f00 */
[----:B------:R-:W-:Y:S01]  /*2be0*/  IMAD.MOV.U32 R17, RZ, RZ, R4 ;  /* 0x000000ffff117224 */ /* 0x000fe200078e0004 */
[----:B------:R-:W-:Y:S01]  /*2bf0*/  MOV R14, R9 ;  /* 0x00000009000e7202 */ /* 0x000fe20000000f00 */
[----:B0-----:R-:W-:-:S02]  /*2c00*/  IMAD.MOV.U32 R15, RZ, RZ, R0 ;  /* 0x000000ffff0f7224 */ /* 0x001fc400078e0000 */
        /* <DEDUP_REMOVED lines=9> */
.L_x_178:
[----:B------:R-:W0:Y:S02]  /*2ca0*/  MUFU.RCP R9, R8 ;  /* 0x0000000800097308 */ /* 0x000e240000001000 */
[----:B0-----:R-:W-:-:S04]  /*2cb0*/  FFMA R0, R8, R9, -1 ;  /* 0xbf80000008007423 */ /* 0x001fc80000000009 */
[----:B------:R-:W-:-:S04]  /*2cc0*/  FADD.FTZ R0, -R0, -RZ ;  /* 0x800000ff00007221 */ /* 0x000fc80000010100 */
[----:B------:R-:W-:-:S07]  /*2cd0*/  FFMA R9, R9, R0, R9 ;  /* 0x0000000009097223 */ /* 0x000fce0000000009 */
.L_x_179:
[----:B------:R-:W-:Y:S05]  /*2ce0*/  BSYNC.RECONVERGENT B4 ;  /* 0x0000000000047941 */ /* 0x000fea0003800200 */
.L_x_177:
[----:B------:R-:W2:Y:S04]  /*2cf0*/  LDG.E.CONSTANT R0, desc[UR14][R14.64] ;  /* 0x0000000e0e007981 */ /* 0x000ea8000c1e9900 */
[----:B------:R-:W2:Y:S04]  /*2d00*/  LDG.E.CONSTANT R5, desc[UR14][R18.64] ;  /* 0x0000000e12057981 */ /* 0x000ea8000c1e9900 */
[----:B------:R-:W3:Y:S04]  /*2d10*/  LDG.E.CONSTANT R2, desc[UR14][R16.64] ;  /* 0x0000000e10027981 */ /* 0x000ee8000c1e9900 */
[----:B------:R-:W3:Y:S04]  /*2d20*/  LDG.E.CONSTANT R11, desc[UR14][R20.64] ;  /* 0x0000000e140b7981 */ /* 0x000ee8000c1e9900 */
[----:B------:R-:W4:Y:S04]  /*2d30*/  LDG.E.CONSTANT R4, desc[UR14][R30.64+0x4] ;  /* 0x0000040e1e047981 */ /* 0x000f28000c1e9900 */
[----:B------:R-:W4:Y:S01]  /*2d40*/  LDG.E.CONSTANT R27, desc[UR14][R32.64+0x4] ;  /* 0x0000040e201b7981 */ /* 0x000f22000c1e9900 */
[----:B------:R-:W-:Y:S01]  /*2d50*/  IMAD.WIDE.U32 R12, R7, 0x4, R24 ;  /* 0x00000004070c7825 */ /* 0x000fe200078e0018 */
[----:B------:R-:W-:Y:S03]  /*2d60*/  BSSY.RECONVERGENT B4, `(.L_x_180) ;  /* 0x0000015000047945 */ /* 0x000fe60003800200 */
[----:B--2---:R-:W-:-:S04]  /*2d70*/  FADD R0, R0, -R5 ;  /* 0x8000000500007221 */ /* 0x004fc80000000000 */
[----:B------:R-:W-:Y:S01]  /*2d80*/  FMUL R5, R0, R9 ;  /* 0x0000000900057220 */ /* 0x000fe20000400000 */
[----:B---3--:R-:W-:Y:S01]  /*2d90*/  FADD R2, R2, -R11 ;  /* 0x8000000b02027221 */ /* 0x008fe20000000000 */
[----:B------:R-:W-:-:S03]  /*2da0*/  IMAD.WIDE.U32 R10, R7, 0x4, R22 ;  /* 0x00000004070a7825 */ /* 0x000fc600078e0016 */
[----:B------:R0:W-:Y:S01]  /*2db0*/  STG.E desc[UR14][R12.64], R5 ;  /* 0x000000050c007986 */ /* 0x0001e2000c10190e */
[----:B------:R-:W-:Y:S01]  /*2dc0*/  FMUL R9, R2, R9 ;  /* 0x0000000902097220 */ /* 0x000fe20000400000 */
[----:B----4-:R-:W-:-:S04]  /*2dd0*/  FADD R4, R4, -R27 ;  /* 0x8000001b04047221 */ /* 0x010fc80000000000 */
[----:B------:R0:W-:Y:S01]  /*2de0*/  STG.E desc[UR14][R10.64], R9 ;  /* 0x000000090a007986 */ /* 0x0001e2000c10190e */
[----:B------:R-:W-:-:S05]  /*2df0*/  VIADD R0, R4, 0x1800000 ;  /* 0x0180000004007836 */ /* 0x000fca0000000000 */
[----:B------:R-:W-:-:S04]  /*2e00*/  LOP3.LUT R0, R0, 0x7f800000, RZ, 0xc0, !PT ;  /* 0x7f80000000007812 */ /* 0x000fc800078ec0ff */
[----:B------:R-:W-:-:S13]  /*2e10*/  ISETP.GT.U32.AND P0, PT, R0, 0x1ffffff, PT ;  /* 0x01ffffff0000780c */ /* 0x000fda0003f04070 */
[----:B0-----:R-:W-:Y:S05]  /*2e20*/  @P0 BRA `(.L_x_181) ;  /* 0x0000000000100947 */ /* 0x001fea0003800000 */
[----:B------:R-:W-:Y:S02]  /*2e30*/  MOV R0, R4 ;  /* 0x0000000400007202 */ /* 0x000fe40000000f00 */
[----:B------:R-:W-:-:S07]  /*2e40*/  MOV R4, 0x2e60 ;  /* 0x00002e6000047802 */ /* 0x000fce0000000f00 */
[----:B------:R-:W-:Y:S05]  /*2e50*/  CALL.REL.NOINC `($__internal_1_$__cuda_sm20_rcp_rn_f32_slowpath) ;  /* 0x0000002800587944 */ /* 0x000fea0003c00000 */
[----:B------:R-:W-:Y:S05]  /*2e60*/  BRA `(.L_x_182) ;  /* 0x0000000000107947 */ /* 0x000fea0003800000 */
.L_x_181:
[----:B------:R-:W0:Y:S02]  /*2e70*/  MUFU.RCP R9, R4 ;  /* 0x0000000400097308 */ /* 0x000e240000001000 */
[----:B0-----:R-:W-:-:S04]  /*2e80*/  FFMA R0, R4, R9, -1 ;  /* 0xbf80000004007423 */ /* 0x001fc80000000009 */
[----:B------:R-:W-:-:S04]  /*2e90*/  FADD.FTZ R0, -R0, -RZ ;  /* 0x800000ff00007221 */ /* 0x000fc80000010100 */
[----:B------:R-:W-:-:S07]  /*2ea0*/  FFMA R9, R9, R0, R9 ;  /* 0x0000000009097223 */ /* 0x000fce0000000009 */
.L_x_182:
[----:B------:R-:W-:Y:S05]  /*2eb0*/  BSYNC.RECONVERGENT B4 ;  /* 0x0000000000047941 */ /* 0x000fea0003800200 */
.L_x_180:
        /* <DEDUP_REMOVED lines=22> */
.L_x_184:
[----:B------:R-:W0:Y:S02]  /*3020*/  MUFU.RCP R9, R4 ;  /* 0x0000000400097308 */ /* 0x000e240000001000 */
[----:B0-----:R-:W-:-:S04]  /*3030*/  FFMA R0, R4, R9, -1 ;  /* 0xbf80000004007423 */ /* 0x001fc80000000009 */
[----:B------:R-:W-:-:S04]  /*3040*/  FADD.FTZ R0, -R0, -RZ ;  /* 0x800000ff00007221 */ /* 0x000fc80000010100 */
[----:B------:R-:W-:-:S07]  /*3050*/  FFMA R9, R9, R0, R9 ;  /* 0x0000000009097223 */ /* 0x000fce0000000009 */
.L_x_185:
[----:B------:R-:W-:Y:S05]  /*3060*/  BSYNC.RECONVERGENT B4 ;  /* 0x0000000000047941 */ /* 0x000fea0003800200 */
.L_x_183:
[----:B------:R-:W2:Y:S04]  /*3070*/  LDG.E.CONSTANT R0, desc[UR14][R14.64+0x8] ;  /* 0x0000080e0e007981 */ /* 0x000ea8000c1e9900 */
[----:B------:R-:W2:Y:S04]  /*3080*/  LDG.E.CONSTANT R5, desc[UR14][R18.64+0x8] ;  /* 0x0000080e12057981 */ /* 0x000ea8000c1e9900 */
[----:B------:R-:W3:Y:S04]  /*3090*/  LDG.E.CONSTANT R2, desc[UR14][R16.64+0x8] ;  /* 0x0000080e10027981 */ /* 0x000ee8000c1e9900 */
[----:B------:R-:W3:Y:S04]  /*30a0*/  LDG.E.CONSTANT R27, desc[UR14][R20.64+0x8] ;  /* 0x0000080e141b7981 */ /* 0x000ee8000c1e9900 */
[----:B------:R0:W4:Y:S04]  /*30b0*/  LDG.E.CONSTANT R4, desc[UR14][R30.64+0xc] ;  /* 0x00000c0e1e047981 */ /* 0x000128000c1e9900 */
[----:B------:R1:W4:Y:S01]  /*30c0*/  LDG.E.CONSTANT R29, desc[UR14][R32.64+0xc] ;  /* 0x00000c0e201d7981 */ /* 0x000322000c1e9900 */
[----:B------:R-:W-:Y:S01]  /*30d0*/  BSSY.RECONVERGENT B4, `(.L_x_186) ;  /* 0x0000018000047945 */ /* 0x000fe20003800200 */
[----:B0-----:R-:W-:-:S02]  /*30e0*/  IADD3 R30, P1, PT, R30, 0x10, RZ ;  /* 0x000000101e1e7810 */ /* 0x001fc40007f3e0ff */
[----:B-1----:R-:W-:Y:S02]  /*30f0*/  IADD3 R32, P2, PT, R32, 0x10, RZ ;  /* 0x0000001020207810 */ /* 0x002fe40007f5e0ff */
[----:B------:R-:W-:-:S03]  /*3100*/  IADD3.X R31, PT, PT, RZ, R31, RZ, P1, !PT ;  /* 0x0000001fff1f7210 */ /* 0x000fc60000ffe4ff */
        /* <DEDUP_REMOVED lines=16> */
.L_x_187:
[----:B------:R-:W0:Y:S02]  /*3210*/  MUFU.RCP R9, R4 ;  /* 0x0000000400097308 */ /* 0x000e240000001000 */
[----:B0-----:R-:W-:-:S04]  /*3220*/  FFMA R0, R4, R9, -1 ;  /* 0xbf80000004007423 */ /* 0x001fc80000000009 */
[----:B------:R-:W-:-:S04]  /*3230*/  FADD.FTZ R0, -R0, -RZ ;  /* 0x800000ff00007221 */ /* 0x000fc80000010100 */
[----:B------:R-:W-:-:S07]  /*3240*/  FFMA R9, R9, R0, R9 ;  /* 0x0000000009097223 */ /* 0x000fce0000000009 */
.L_x_188:
[----:B------:R-:W-:Y:S05]  /*3250*/  BSYNC.RECONVERGENT B4 ;  /* 0x0000000000047941 */ /* 0x000fea0003800200 */
.L_x_186:
[----:B------:R-:W2:Y:S01]  /*3260*/  LDG.E.CONSTANT R0, desc[UR14][R14.64+0xc] ;  /* 0x00000c0e0e007981 */ /* 0x000ea2000c1e9900 */
[----:B------:R-:W0:Y:S03]  /*3270*/  LDCU UR13, c[0x0][0x3a0] ;  /* 0x00007400ff0d77ac */ /* 0x000e260008000800 */
[----:B------:R-:W2:Y:S04]  /*3280*/  LDG.E.CONSTANT R5, desc[UR14][R18.64+0xc] ;  /* 0x00000c0e12057981 */ /* 0x000ea8000c1e9900 */
[----:B------:R-:W3:Y:S04]  /*3290*/  LDG.E.CONSTANT R2, desc[UR14][R16.64+0xc] ;  /* 0x00000c0e10027981 */ /* 0x000ee8000c1e9900 */
[----:B------:R-:W3:Y:S01]  /*32a0*/  LDG.E.CONSTANT R27, desc[UR14][R20.64+0xc] ;  /* 0x00000c0e141b7981 */ /* 0x000ee2000c1e9900 */
[----:B------:R-:W-:Y:S01]  /*32b0*/  VIADD R7, R7, 0x4 ;  /* 0x0000000407077836 */ /* 0x000fe20000000000 */
[----:B------:R-:W-:-:S02]  /*32c0*/  IADD3 R35, P2, PT, R18, 0x10, RZ ;  /* 0x0000001012237810 */ /* 0x000fc40007f5e0ff */
[----:B------:R-:W-:Y:S02]  /*32d0*/  IADD3 R36, P4, PT, R20, 0x10, RZ ;  /* 0x0000001014247810 */ /* 0x000fe40007f9e0ff */
[----:B------:R-:W-:Y:S02]  /*32e0*/  IADD3 R37, P3, PT, R16, 0x10, RZ ;  /* 0x0000001010257810 */ /* 0x000fe40007f7e0ff */
[----:B0-----:R-:W-:Y:S01]  /*32f0*/  ISETP.NE.AND P0, PT, R7, UR13, PT ;  /* 0x0000000d07007c0c */ /* 0x001fe2000bf05270 */
[----:B------:R-:W-:Y:S01]  /*3300*/  IMAD.X R34, RZ, RZ, R21, P4 ;  /* 0x000000ffff227224 */ /* 0x000fe200020e0615 */
[----:B------:R-:W-:Y:S01]  /*3310*/  IADD3.X R4, PT, PT, RZ, R17, RZ, P3, !PT ;  /* 0x00000011ff047210 */ /* 0x000fe20001ffe4ff */
[----:B--2---:R-:W-:-:S04]  /*3320*/  FADD R0, R0, -R5 ;  /* 0x8000000500007221 */ /* 0x004fc80000000000 */
[----:B------:R-:W-:Y:S01]  /*3330*/  FMUL R5, R0, R9 ;  /* 0x0000000900057220 */ /* 0x000fe20000400000 */
[----:B------:R-:W-:Y:S01]  /*3340*/  IADD3 R0, P1, PT, R14, 0x10, RZ ;  /* 0x000000100e007810 */ /* 0x000fe20007f3e0ff */
[----:B---3--:R-:W-:-:S03]  /*3350*/  FADD R2, R2, -R27 ;  /* 0x8000001b02027221 */ /* 0x008fc60000000000 */
[----:B------:R0:W-:Y:S01]  /*3360*/  STG.E desc[UR14][R12.64+0xc], R5 ;  /* 0x00000c050c007986 */ /* 0x0001e2000c10190e */
[----:B------:R-:W-:Y:S01]  /*3370*/  IADD3.X R14, PT, PT, RZ, R15, RZ, P1, !PT ;  /* 0x0000000fff0e7210 */ /* 0x000fe20000ffe4ff */
[----:B------:R-:W-:Y:S01]  /*3380*/  FMUL R9, R2, R9 ;  /* 0x0000000902097220 */ /* 0x000fe20000400000 */
[----:B------:R-:W-:-:S04]  /*3390*/  IMAD.X R2, RZ, RZ, R19, P2 ;  /* 0x000000ffff027224 */ /* 0x000fc800010e0613 */
[----:B------:R0:W-:Y:S01]  /*33a0*/  STG.E desc[UR14][R10.64+0xc], R9 ;  /* 0x00000c090a007986 */ /* 0x0001e2000c10190e */
[----:B------:R-:W-:Y:S05]  /*33b0*/  @!P0 BRA `(.L_x_189) ;  /* 0x00000000000c8947 */ /* 0x000fea0003800000 */
[----:B0-----:R-:W-:Y:S01]  /*33c0*/  MOV R9, R0 ;  /* 0x0000000000097202 */ /* 0x001fe20000000f00 */
[----:B------:R-:W-:Y:S01]  /*33d0*/  IMAD.MOV.U32 R0, RZ, RZ, R14 ;  /* 0x000000ffff007224 */ /* 0x000fe200078e000e */
[----:B------:R-:W-:Y:S06]  /*33e0*/  BRA `(.L_x_190) ;  /* 0xfffffff400dc7947 */ /* 0x000fec000383ffff */
.L_x_189:
[----:B------:R-:W-:Y:S05]  /*33f0*/  BSYNC.RECONVERGENT B3 ;  /* 0x0000000000037941 */ /* 0x000fea0003800200 */
.L_x_176:
[----:B------:R-:W-:Y:S05]  /*3400*/  BRA `(.L_x_164) ;  /* 0x0000000400f07947 */ /* 0x000fea0003800000 */
.L_x_153:
[----:B------:R-:W-:Y:S01]  /*3410*/  UISETP.GE.U32.AND UP1, UPT, UR7, 0x7, UPT ;  /* 0x000000070700788c */ /* 0x000fe2000bf26070 */
[----:B------:R-:W-:-:S08]  /*3420*/  HFMA2 R7, -RZ, RZ, 0, 0 ;  /* 0x00000000ff077431 */ /* 0x000fd000000001ff */
[----:B------:R-:W-:Y:S05]  /*3430*/  BRA.U !UP1, `(.L_x_191) ;  /* 0x0000000109607547 */ /* 0x000fea000b800000 */
[----:B------:R-:W-:Y:S01]  /*3440*/  IMAD.MOV.U32 R7, RZ, RZ, RZ ;  /* 0x000000ffff077224 */ /* 0x000fe200078e00ff */
[----:B------:R-:W-:-:S07]  /*3450*/  MOV R11, 0x7fffffff ;  /* 0x7fffffff000b7802 */ /* 0x000fce0000000f00 */
.L_x_192:
[----:B0-----:R-:W-:-:S04]  /*3460*/  IMAD.WIDE.U32 R4, R7, 0x4, R24 ;  /* 0x0000000407047825 */ /* 0x001fc800078e0018 */
[C---:B------:R-:W-:Y:S01]  /*3470*/  IMAD.WIDE.U32 R8, R7.reuse, 0x4, R22 ;  /* 0x0000000407087825 */ /* 0x040fe200078e0016 */
[----:B------:R0:W-:Y:S03]  /*3480*/  STG.E desc[UR14][R4.64], R11 ;  /* 0x0000000b04007986 */ /* 0x0001e6000c10190e */
[----:B------:R-:W-:Y:S01]  /*3490*/  VIADD R7, R7, 0x8 ;  /* 0x0000000807077836 */ /* 0x000fe20000000000 */
[----:B------:R0:W-:Y:S04]  /*34a0*/  STG.E desc[UR14][R8.64], R11 ;  /* 0x0000000b08007986 */ /* 0x0001e8000c10190e */
[----:B------:R0:W-:Y:S01]  /*34b0*/  STG.E desc[UR14][R4.64+0x4], R11 ;  /* 0x0000040b04007986 */ /* 0x0001e2000c10190e */
[----:B------:R-:W-:-:S03]  /*34c0*/  ISETP.NE.AND P0, PT, R7, UR12, PT ;  /* 0x0000000c07007c0c */ /* 0x000fc6000bf05270 */
        /* <DEDUP_REMOVED lines=14> */
[----:B------:R-:W-:-:S07]  /*35b0*/  MOV R7, UR12 ;  /* 0x0000000c00077c02 */ /* 0x000fce0008000f00 */
.L_x_191:
[----:B------:R-:W-:-:S09]  /*35c0*/  UISETP.NE.AND UP1, UPT, UR8, URZ, UPT ;  /* 0x000000ff0800728c */ /* 0x000fd2000bf25270 */
[----:B------:R-:W-:Y:S05]  /*35d0*/  BRA.U !UP1, `(.L_x_164) ;  /* 0x00000005097c7547 */ /* 0x000fea000b800000 */
[----:B------:R-:W-:Y:S02]  /*35e0*/  UISETP.GE.U32.AND UP1, UPT, UR9, 0x3, UPT ;  /* 0x000000030900788c */ /* 0x000fe4000bf26070 */
[----:B------:R-:W-:-:S07]  /*35f0*/  UISETP.NE.AND UP2, UPT, UR10, URZ, UPT ;  /* 0x000000ff0a00728c */ /* 0x000fce000bf45270 */
[----:B------:R-:W-:Y:S05]  /*3600*/  BRA.U !UP1, `(.L_x_193) ;  /* 0x0000000109307547 */ /* 0x000fea000b800000 */
[----:B0-----:R-:W-:Y:S02]  /*3610*/  IMAD.MOV.U32 R11, RZ, RZ, 0x7fffffff ;  /* 0x7fffffffff0b7424 */ /* 0x001fe400078e00ff */
[----:B------:R-:W-:-:S04]  /*3620*/  IMAD.WIDE.U32 R4, R7, 0x4, R24 ;  /* 0x0000000407047825 */ /* 0x000fc800078e0018 */
[C---:B------:R-:W-:Y:S01]  /*3630*/  IMAD.WIDE.U32 R8, R7.reuse, 0x4, R22 ;  /* 0x0000000407087825 */ /* 0x040fe200078e0016 */
[----:B------:R1:W-:Y:S01]  /*3640*/  STG.E desc[UR14][R4.64], R11 ;  /* 0x0000000b04007986 */ /* 0x0003e2000c10190e */
[----:B------:R-:W-:-:S03]  /*3650*/  IADD3 R7, PT, PT, R7, 0x4, RZ ;  /* 0x0000000407077810 */ /* 0x000fc60007ffe0ff */
[----:B------:R1:W-:Y:S04]  /*3660*/  STG.E desc[UR14][R8.64], R11 ;  /* 0x0000000b08007986 */ /* 0x0003e8000c10190e */
[----:B------:R1:W-:Y:S04]  /*3670*/  STG.E desc[UR14][R4.64+0x4], R11 ;  /* 0x0000040b04007986 */ /* 0x0003e8000c10190e */
[----:B------:R1:W-:Y:S04]  /*3680*/  STG.E desc[UR14][R8.64+0x4], R11 ;  /* 0x0000040b08007986 */ /* 0x0003e8000c10190e */
[----:B------:R1:W-:Y:S04]  /*3690*/  STG.E desc[UR14][R4.64+0x8], R11 ;  /* 0x0000080b04007986 */ /* 0x0003e8000c10190e */
[----:B------:R1:W-:Y:S04]  /*36a0*/  STG.E desc[UR14][R8.64+0x8], R11 ;  /* 0x0000080b08007986 */ /* 0x0003e8000c10190e */
[----:B------:R1:W-:Y:S04]  /*36b0*/  STG.E desc[UR14][R4.64+0xc], R11 ;  /* 0x00000c0b04007986 */ /* 0x0003e8000c10190e */
[----:B------:R1:W-:Y:S02]  /*36c0*/  STG.E desc[UR14][R8.64+0xc], R11 ;  /* 0x00000c0b08007986 */ /* 0x0003e4000c10190e */
.L_x_193:
[----:B------:R-:W-:Y:S05]  /*36d0*/  BRA.U !UP2, `(.L_x_164) ;  /* 0x000000050a3c7547 */ /* 0x000fea000b800000 */
[----:B------:R-:W-:Y:S02]  /*36e0*/  UISETP.NE.AND UP1, UPT, UR11, URZ, UPT ;  /* 0x000000ff0b00728c */ /* 0x000fe4000bf25270 */
[----:B------:R-:W-:-:S07]  /*36f0*/  UISETP.NE.AND UP2, UPT, UR4, URZ, UPT ;  /* 0x000000ff0400728c */ /* 0x000fce000bf45270 */
[----:B------:R-:W-:Y:S05]  /*3700*/  BRA.U !UP1, `(.L_x_194) ;  /* 0x0000000109207547 */ /* 0x000fea000b800000 */
[----:B01----:R-:W-:Y:S02]  /*3710*/  IMAD.MOV.U32 R11, RZ, RZ, 0x7fffffff ;  /* 0x7fffffffff0b7424 */ /* 0x003fe400078e00ff */
[----:B------:R-:W-:-:S04]  /*3720*/  IMAD.WIDE.U32 R4, R7, 0x4, R24 ;  /* 0x0000000407047825 */ /* 0x000fc800078e0018 */
[C---:B------:R-:W-:Y:S01]  /*3730*/  IMAD.WIDE.U32 R8, R7.reuse, 0x4, R22 ;  /* 0x0000000407087825 */ /* 0x040fe200078e0016 */
[----:B------:R2:W-:Y:S01]  /*3740*/  STG.E desc[UR14][R4.64], R11 ;  /* 0x0000000b04007986 */ /* 0x0005e2000c10190e */
[----:B------:R-:W-:-:S03]  /*3750*/  IADD3 R7, PT, PT, R7, 0x2, RZ ;  /* 0x0000000207077810 */ /* 0x000fc60007ffe0ff */
[----:B------:R2:W-:Y:S04]  /*3760*/  STG.E desc[UR14][R8.64], R11 ;  /* 0x0000000b08007986 */ /* 0x0005e8000c10190e */
[----:B------:R2:W-:Y:S04]  /*3770*/  STG.E desc[UR14][R4.64+0x4], R11 ;  /* 0x0000040b04007986 */ /* 0x0005e8000c10190e */
[----:B------:R2:W-:Y:S02]  /*3780*/  STG.E desc[UR14][R8.64+0x4], R11 ;  /* 0x0000040b08007986 */ /* 0x0005e4000c10190e */
.L_x_194:
[----:B------:R-:W-:Y:S05]  /*3790*/  BRA.U !UP2, `(.L_x_164) ;  /* 0x000000050a0c7547 */ /* 0x000fea000b800000 */
[----:B------:R-:W-:-:S04]  /*37a0*/  IMAD.WIDE.U32 R24, R7, 0x4, R24 ;  /* 0x0000000407187825 */ /* 0x000fc800078e0018 */
[----:B012---:R-:W-:Y:S02]  /*37b0*/  IMAD.MOV.U32 R5, RZ, RZ, 0x7fffffff ;  /* 0x7fffffffff057424 */ /* 0x007fe400078e00ff */
[----:B------:R-:W-:-:S03]  /*37c0*/  IMAD.WIDE.U32 R22, R7, 0x4, R22 ;  /* 0x0000000407167825 */ /* 0x000fc600078e0016 */
[----:B------:R4:W-:Y:S04]  /*37d0*/  STG.E desc[UR14][R24.64], R5 ;  /* 0x0000000518007986 */ /* 0x0009e8000c10190e */
[----:B------:R4:W-:Y:S01]  /*37e0*/  STG.E desc[UR14][R22.64], R5 ;  /* 0x0000000516007986 */ /* 0x0009e2000c10190e */
[----:B------:R-:W-:Y:S05]  /*37f0*/  BRA `(.L_x_164) ;  /* 0x0000000000f47947 */ /* 0x000fea0003800000 */
.L_x_152:
[----:B------:R-:W-:Y:S01]  /*3800*/  UISETP.GE.U32.AND UP1, UPT, UR7, 0x7, UPT ;  /* 0x000000070700788c */ /* 0x000fe2000bf26070 */
[----:B------:R-:W-:-:S08]  /*3810*/  MOV R7, RZ ;  /* 0x000000ff00077202 */ /* 0x000fd00000000f00 */
[----:B------:R-:W-:Y:S05]  /*3820*/  BRA.U !UP1, `(.L_x_195) ;  /* 0x0000000109607547 */ /* 0x000fea000b800000 */
[----:B------:R-:W-:Y:S01]  /*3830*/  IMAD.MOV.U32 R7, RZ, RZ, RZ ;  /* 0x000000ffff077224 */ /* 0x000fe200078e00ff */
[----:B------:R-:W-:-:S07]  /*3840*/  MOV R11, 0x7fffffff ;  /* 0x7fffffff000b7802 */ /* 0x000fce0000000f00 */
.L_x_196:
        /* <DEDUP_REMOVED lines=22> */
.L_x_195:
        /* <DEDUP_REMOVED lines=17> */
.L_x_197:
[----:B------:R-:W-:Y:S05]  /*3ac0*/  BRA.U !UP2, `(.L_x_164) ;  /* 0x000000010a407547 */ /* 0x000fea000b800000 */
[----:B------:R-:W-:Y:S01]  /*3ad0*/  ISETP.NE.AND P0, PT, RZ, UR4, PT ;  /* 0x00000004ff007c0c */ /* 0x000fe2000bf05270 */
[----:B------:R-:W-:-:S12]  /*3ae0*/  UISETP.NE.AND UP1, UPT, UR11, URZ, UPT ;  /* 0x000000ff0b00728c */ /* 0x000fd8000bf25270 */
[----:B------:R-:W-:Y:S01]  /*3af0*/  @P0 IMAD.MOV.U32 R13, RZ, RZ, 0x7fffffff ;  /* 0x7fffffffff0d0424 */ /* 0x000fe200078e00ff */
[----:B------:R-:W-:Y:S06]  /*3b00*/  BRA.U !UP1, `(.L_x_198) ;  /* 0x0000000109207547 */ /* 0x000fec000b800000 */
[----:B01----:R-:W-:Y:S01]  /*3b10*/  MOV R11, 0x7fffffff ;  /* 0x7fffffff000b7802 */ /* 0x003fe20000000f00 */
[----:B------:R-:W-:-:S04]  /*3b20*/  IMAD.WIDE.U32 R4, R7, 0x4, R24 ;  /* 0x0000000407047825 */ /* 0x000fc800078e0018 */
[C---:B------:R-:W-:Y:S01]  /*3b30*/  IMAD.WIDE.U32 R8, R7.reuse, 0x4, R22 ;  /* 0x0000000407087825 */ /* 0x040fe200078e0016 */
[----:B------:R2:W-:Y:S03]  /*3b40*/  STG.E desc[UR14][R4.64], R11 ;  /* 0x0000000b04007986 */ /* 0x0005e6000c10190e */
[----:B------:R-:W-:Y:S01]  /*3b50*/  VIADD R7, R7, 0x2 ;  /* 0x0000000207077836 */ /* 0x000fe20000000000 */
[----:B------:R2:W-:Y:S04]  /*3b60*/  STG.E desc[UR14][R8.64], R11 ;  /* 0x0000000b08007986 */ /* 0x0005e8000c10190e */
[----:B------:R2:W-:Y:S04]  /*3b70*/  STG.E desc[UR14][R4.64+0x4], R11 ;  /* 0x0000040b04007986 */ /* 0x0005e8000c10190e */
[----:B------:R2:W-:Y:S02]  /*3b80*/  STG.E desc[UR14][R8.64+0x4], R11 ;  /* 0x0000040b08007986 */ /* 0x0005e4000c10190e */
.L_x_198:
[----:B------:R-:W-:-:S04]  /*3b90*/  @P0 IMAD.WIDE.U32 R24, R7, 0x4, R24 ;  /* 0x0000000407180825 */ /* 0x000fc800078e0018 */
[----:B------:R-:W-:Y:S01]  /*3ba0*/  @P0 IMAD.WIDE.U32 R22, R7, 0x4, R22 ;  /* 0x0000000407160825 */ /* 0x000fe200078e0016 */
[----:B------:R3:W-:Y:S04]  /*3bb0*/  @P0 STG.E desc[UR14][R24.64], R13 ;  /* 0x0000000d18000986 */ /* 0x0007e8000c10190e */
[----:B------:R3:W-:Y:S02]  /*3bc0*/  @P0 STG.E desc[UR14][R22.64], R13 ;  /* 0x0000000d16000986 */ /* 0x0007e4000c10190e */
.L_x_164:
[----:B------:R-:W-:Y:S05]  /*3bd0*/  BSYNC.RECONVERGENT B1 ;  /* 0x0000000000017941 */ /* 0x000fea0003800200 */
.L_x_151:
[----:B------:R-:W5:Y:S01]  /*3be0*/  LDCU UR13, c[0x0][0x3a4] ;  /* 0x00007480ff0d77ac */ /* 0x000f620008000800 */
[----:B------:R-:W-:-:S04]  /*3bf0*/  IADD3 R3, PT, PT, R6, R3, RZ ;  /* 0x0000000306037210 */ /* 0x000fc80007ffe0ff */
[----:B-----5:R-:W-:-:S13]  /*3c00*/  ISETP.GE.AND P0, PT, R3, UR13, PT ;  /* 0x0000000d03007c0c */ /* 0x020fda000bf06270 */
[----:B------:R-:W-:Y:S05]  /*3c10*/  @!P0 BRA `(.L_x_199) ;  /* 0xffffffdc004c8947 */ /* 0x000fea000383ffff */
[----:B------:R-:W-:Y:S05]  /*3c20*/  BSYNC.RECONVERGENT B2 ;  /* 0x0000000000027941 */ /* 0x000fea0003800200 */
.L_x_150:
[----:B------:R-:W-:Y:S05]  /*3c30*/  EXIT ;  /* 0x000000000000794d */ /* 0x000fea0003800000 */
.L_x_115:
[----:B------:R-:W-:Y:S01]  /*3c40*/  UISETP.GT.AND UP1, UPT, UR4, URZ, UPT ;  /* 0x000000ff0400728c */ /* 0x000fe2000bf24270 */
[----:B------:R-:W0:Y:S08]  /*3c50*/  LDCU UR7, c[0x0][0x3a0] ;  /* 0x00007400ff0777ac */ /* 0x000e300008000800 */
[----:B------:R-:W-:Y:S05]  /*3c60*/  BRA.U UP1, `(.L_x_200) ;  /* 0x0000000501fc7547 */ /* 0x000fea000b800000 */
.L_x_210:
[----:B-1----:R-:W1:Y:S08]  /*3c70*/  LDC.64 R4, c[0x0][0x398] ;  /* 0x0000e600ff047b82 */ /* 0x002e700000000a00 */
[----:B------:R-:W2:Y:S01]  /*3c80*/  LDC R0, c[0x0][0x3a0] ;  /* 0x0000e800ff007b82 */ /* 0x000ea20000000800 */
[----:B-1----:R-:W-:-:S05]  /*3c90*/  IMAD.WIDE R4, R3, 0x4, R4 ;  /* 0x0000000403047825 */ /* 0x002fca00078e0204 */
[----:B------:R-:W2:Y:S01]  /*3ca0*/  LDG.E.CONSTANT R27, desc[UR14][R4.64] ;  /* 0x0000000e041b7981 */ /* 0x000ea2000c1e9900 */
[----:B------:R-:W-:Y:S01]  /*3cb0*/  BSSY.RECONVERGENT B1, `(.L_x_201) ;  /* 0x0000075000017945 */ /* 0x000fe20003800200 */
[----:B--2---:R-:W-:-:S04]  /*3cc0*/  ISETP.GT.AND P0, PT, R27, R0, PT ;  /* 0x000000001b00720c */ /* 0x004fc80003f04270 */
[----:B------:R-:W-:-:S04]  /*3cd0*/  ISETP.LT.OR P0, PT, R27, 0x1, P0 ;  /* 0x000000011b00780c */ /* 0x000fc80000701670 */
[----:B------:R-:W-:-:S04]  /*3ce0*/  PLOP3.LUT P0, PT, P0, PT, UP0, 0xea, 0xae ;  /* 0x0000000000ae781c */ /* 0x000fc8000070fd0a */
[----:B------:R-:W-:-:S13]  /*3cf0*/  ISETP.GT.OR P0, PT, R27, UR5, P0 ;  /* 0x000000051b007c0c */ /* 0x000fda0008704670 */
[----:B------:R-:W-:Y:S05]  /*3d00*/  @P0 BRA `(.L_x_202) ;  /* 0x0000000400bc0947 */ /* 0x000fea0003800000 */
[----:B------:R-:W1:Y:S01]  /*3d10*/  LDC.64 R22, c[0x0][0x3b0] ;  /* 0x0000ec00ff167b82 */ /* 0x000e620000000a00 */
[----:B------:R-:W-:Y:S01]  /*3d20*/  VIADD R19, R27, UR6 ;  /* 0x000000061b137c36 */ /* 0x000fe20008000000 */
[----:B------:R-:W-:Y:S01]  /*3d30*/  BSSY.RECONVERGENT B0, `(.L_x_203) ;  /* 0x000001f000007945 */ /* 0x000fe20003800200 */
[----:B------:R-:W-:-:S03]  /*3d40*/  IMAD R5, R3, R0, RZ ;  /* 0x0000000003057224 */ /* 0x000fc600078e02ff */
[C---:B------:R-:W-:Y:S02]  /*3d50*/  ISETP.GE.AND P0, PT, R19.reuse, 0x1, PT ;  /* 0x000000011300780c */ /* 0x040fe40003f06270 */
[----:B------:R-:W2:Y:S01]  /*3d60*/  LDC.64 R20, c[0x0][0x3b8] ;  /* 0x0000ee00ff147b82 */ /* 0x000ea20000000a00 */
[----:B------:R-:W-:Y:S01]  /*3d70*/  ISETP.GE.AND P1, PT, R19, R0, PT ;  /* 0x000000001300720c */ /* 0x000fe20003f26270 */
[----:B-1----:R-:W-:-:S04]  /*3d80*/  IMAD.WIDE R22, R5, 0x4, R22 ;  /* 0x0000000405167825 */ /* 0x002fc800078e0216 */
[----:B--2---:R-:W-:-:S05]  /*3d90*/  IMAD.WIDE R20, R5, 0x4, R20 ;  /* 0x0000000405147825 */ /* 0x004fca00078e0214 */
[----:B------:R-:W-:Y:S05]  /*3da0*/  @!P0 BRA `(.L_x_204) ;  /* 0x00000000005c8947 */ /* 0x000fea0003800000 */
[----:B------:R-:W-:Y:S02]  /*3db0*/  HFMA2 R7, -RZ, RZ, 0, 0 ;  /* 0x00000000ff077431 */ /* 0x000fe400000001ff */
[----:B------:R-:W-:-:S07]  /*3dc0*/  IMAD.MOV.U32 R11, RZ, RZ, 0x7fffffff ;  /* 0x7fffffffff0b7424 */ /* 0x000fce00078e00ff */
.L_x_205:
[----:B-1----:R-:W-:-:S04]  /*3dd0*/  IMAD.WIDE.U32 R4, R7, 0x4, R22 ;  /* 0x0000000407047825 */ /* 0x002fc800078e0016 */
[C---:B------:R-:W-:Y:S01]  /*3de0*/  IMAD.WIDE.U32 R8, R7.reuse, 0x4, R20 ;  /* 0x0000000407087825 */ /* 0x040fe200078e0014 */
[----:B------:R1:W-:Y:S01]  /*3df0*/  STG.E desc[UR14][R4.64], R11 ;  /* 0x0000000b04007986 */ /* 0x0003e2000c10190e */
[----:B------:R-:W-:-:S03]  /*3e00*/  IADD3 R7, PT, PT, R7, 0x8, RZ ;  /* 0x0000000807077810 */ /* 0x000fc60007ffe0ff */
        /* <DEDUP_REMOVED lines=17> */
.L_x_204:
[----:B0-----:R-:W-:Y:S05]  /*3f20*/  BSYNC.RECONVERGENT B0 ;  /* 0x0000000000007941 */ /* 0x001fea0003800200 */
.L_x_203:
[----:B------:R-:W-:Y:S01]  /*3f30*/  IMAD.MOV R27, RZ, RZ, -R27 ;  /* 0x000000ffff1b7224 */ /* 0x000fe200078e0a1b */
[----:B------:R-:W-:Y:S06]  /*3f40*/  @P1 BRA `(.L_x_202) ;  /* 0x00000004002c1947 */ /* 0x000fec0003800000 */
[----:B-1----:R-:W0:Y:S01]  /*3f50*/  LDC.64 R4, c[0x0][0x380] ;  /* 0x0000e000ff047b82 */ /* 0x002e220000000a00 */
[----:B------:R-:W-:Y:S02]  /*3f60*/  SHF.R.S32.HI R0, RZ, 0x1f, R27 ;  /* 0x0000001fff007819 */ /* 0x000fe4000001141b */
[C---:B------:R-:W-:Y:S02]  /*3f70*/  SHF.L.U32 R9, R27.reuse, 0x2, RZ ;  /* 0x000000021b097819 */ /* 0x040fe400000006ff */
[----:B------:R-:W-:-:S03]  /*3f80*/  SHF.L.U64.HI R27, R27, 0x2, R0 ;  /* 0x000000021b1b7819 */ /* 0x000fc60000010200 */
[----:B------:R-:W1:Y:S08]  /*3f90*/  LDC.64 R12, c[0x0][0x388] ;  /* 0x0000e200ff0c7b82 */ /* 0x000e700000000a00 */
[----:B------:R-:W2:Y:S01]  /*3fa0*/  LDC.64 R14, c[0x0][0x390] ;  /* 0x0000e400ff0e7b82 */ /* 0x000ea20000000a00 */
[----:B0-----:R-:W-:-:S04]  /*3fb0*/  IMAD.WIDE.U32 R4, R19, 0x4, R4 ;  /* 0x0000000413047825 */ /* 0x001fc800078e0004 */
[----:B------:R-:W-:Y:S01]  /*3fc0*/  IMAD.MOV.U32 R24, RZ, RZ, R4 ;  /* 0x000000ffff187224 */ /* 0x000fe200078e0004 */
[----:B------:R-:W-:Y:S02]  /*3fd0*/  IADD3 R7, P0, PT, R4, R9, RZ ;  /* 0x0000000904077210 */ /* 0x000fe40007f1e0ff */
[----:B------:R-:W-:Y:S01]  /*3fe0*/  MOV R25, R5 ;  /* 0x0000000500197202 */ /* 0x000fe20000000f00 */
[----:B-1----:R-:W-:-:S04]  /*3ff0*/  IMAD.WIDE.U32 R12, R19, 0x4, R12 ;  /* 0x00000004130c7825 */ /* 0x002fc800078e000c */
[----:B------:R-:W-:Y:S01]  /*4000*/  IMAD.X R5, R5, 0x1, R27, P0 ;  /* 0x0000000105057824 */ /* 0x000fe200000e061b */
[----:B------:R-:W-:Y:S02]  /*4010*/  IADD3 R18, P1, PT, R12, R9, RZ ;  /* 0x000000090c127210 */ /* 0x000fe40007f3e0ff */
[----:B------:R-:W-:Y:S01]  /*4020*/  MOV R11, R13 ;  /* 0x0000000d000b7202 */ /* 0x000fe20000000f00 */
[----:B--2---:R-:W-:Y:S01]  /*4030*/  IMAD.WIDE.U32 R14, R19, 0x4, R14 ;  /* 0x00000004130e7825 */ /* 0x004fe200078e000e */
[----:B------:R-:W-:-:S03]  /*4040*/  IADD3.X R17, PT, PT, R13, R27, RZ, P1, !PT ;  /* 0x0000001b0d117210 */ /* 0x000fc60000ffe4ff */
[----:B------:R-:W-:Y:S01]  /*4050*/  IMAD.MOV.U32 R13, RZ, RZ, R15 ;  /* 0x000000ffff0d7224 */ /* 0x000fe200078e000f */
[----:B------:R-:W-:-:S04]  /*4060*/  IADD3 R16, P0, PT, R14, R9, RZ ;  /* 0x000000090e107210 */ /* 0x000fc80007f1e0ff */
[----:B------:R-:W-:-:S09]  /*4070*/  IADD3.X R15, PT, PT, R15, R27, RZ, P0, !PT ;  /* 0x0000001b0f0f7210 */ /* 0x000fd200007fe4ff */
.L_x_209:
[----:B------:R-:W-:Y:S01]  /*4080*/  MOV R26, R7 ;  /* 0x00000007001a7202 */ /* 0x000fe20000000f00 */
[----:B------:R-:W-:Y:S01]  /*4090*/  IMAD.MOV.U32 R27, RZ, RZ, R5 ;  /* 0x000000ffff1b7224 */ /* 0x000fe200078e0005 */
        /* <DEDUP_REMOVED lines=12> */
[----:B------:R-:W-:Y:S02]  /*4160*/  MOV R0, R2 ;  /* 0x0000000200007202 */ /* 0x000fe40000000f00 */
[----:B------:R-:W-:-:S07]  /*4170*/  MOV R4, 0x4190 ;  /* 0x0000419000047802 */ /* 0x000fce0000000f00 */
[----:B------:R-:W-:Y:S05]  /*4180*/  CALL.REL.NOINC `($__internal_1_$__cuda_sm20_rcp_rn_f32_slowpath) ;  /* 0x00000014008c7944 */ /* 0x000fea0003c00000 */
[----:B------:R-:W-:Y:S05]  /*4190*/  BRA `(.L_x_208) ;  /* 0x0000000000107947 */ /* 0x000fea0003800000 */
.L_x_207:
[----:B------:R-:W0:Y:S02]  /*41a0*/  MUFU.RCP R9, R2 ;  /* 0x0000000200097308 */ /* 0x000e240000001000 */
[----:B0-----:R-:W-:-:S04]  /*41b0*/  FFMA R0, R2, R9, -1 ;  /* 0xbf80000002007423 */ /* 0x001fc80000000009 */
[----:B------:R-:W-:-:S04]  /*41c0*/  FADD.FTZ R0, -R0, -RZ ;  /* 0x800000ff00007221 */ /* 0x000fc80000010100 */
[----:B------:R-:W-:-:S07]  /*41d0*/  FFMA R9, R9, R0, R9 ;  /* 0x0000000009097223 */ /* 0x000fce0000000009 */
.L_x_208:
[----:B------:R-:W-:Y:S05]  /*41e0*/  BSYNC.RECONVERGENT B2 ;  /* 0x0000000000027941 */ /* 0x000fea0003800200 */
.L_x_206:
[----:B------:R-:W-:Y:S01]  /*41f0*/  IMAD.MOV.U32 R24, RZ, RZ, R14 ;  /* 0x000000ffff187224 */ /* 0x000fe200078e000e */
[----:B------:R-:W-:Y:S01]  /*4200*/  MOV R25, R13 ;  /* 0x0000000d00197202 */ /* 0x000fe20000000f00 */
[----:B------:R-:W-:Y:S01]  /*4210*/  IMAD.MOV.U32 R29, RZ, RZ, R11 ;  /* 0x000000ffff1d7224 */ /* 0x000fe200078e000b */
[----:B------:R-:W-:Y:S02]  /*4220*/  MOV R27, R17 ;  /* 0x00000011001b7202 */ /* 0x000fe40000000f00 */
[----:B------:R-:W-:Y:S01]  /*4230*/  MOV R28, R12 ;  /* 0x0000000c001c7202 */ /* 0x000fe20000000f00 */
[----:B------:R0:W2:Y:S01]  /*4240*/  LDG.E.CONSTANT R2, desc[UR14][R24.64] ;  /* 0x0000000e18027981 */ /* 0x0000a2000c1e9900 */
[----:B------:R-:W-:-:S03]  /*4250*/  MOV R26, R18 ;  /* 0x00000012001a7202 */ /* 0x000fc60000000f00 */
[----:B------:R-:W3:Y:S04]  /*4260*/  LDG.E.CONSTANT R0, desc[UR14][R28.64] ;  /* 0x0000000e1c007981 */ /* 0x000ee8000c1e9900 */
[----:B------:R-:W3:Y:S01]  /*4270*/  LDG.E.CONSTANT R27, desc[UR14][R26.64] ;  /* 0x0000000e1a1b7981 */ /* 0x000ee2000c1e9900 */
[----:B0-----:R-:W-:Y:S01]  /*4280*/  MOV R24, R16 ;  /* 0x0000001000187202 */ /* 0x001fe20000000f00 */
[----:B------:R-:W-:-:S05]  /*4290*/  IMAD.MOV.U32 R25, RZ, RZ, R15 ;  /* 0x000000ffff197224 */ /* 0x000fca00078e000f */
[----:B------:R0:W2:Y:S01]  /*42a0*/  LDG.E.CONSTANT R31, desc[UR14][R24.64] ;  /* 0x0000000e181f7981 */ /* 0x0000a2000c1e9900 */
[----:B------:R-:W-:Y:S01]  /*42b0*/  IMAD.WIDE R32, R19, 0x4, R22 ;  /* 0x0000000413207825 */ /* 0x000fe200078e0216 */
[----:B------:R-:W-:-:S04]  /*42c0*/  IADD3 R12, P0, PT, R12, 0x4, RZ ;  /* 0x000000040c0c7810 */ /* 0x000fc80007f1e0ff */
[----:B------:R-:W-:Y:S02]  /*42d0*/  IADD3.X R11, PT, PT, RZ, R11, RZ, P0, !PT ;  /* 0x0000000bff0b7210 */ /* 0x000fe400007fe4ff */
[----:B------:R-:W-:Y:S02]  /*42e0*/  IADD3 R14, P2, PT, R14, 0x4, RZ ;  /* 0x000000040e0e7810 */ /* 0x000fe40007f5e0ff */
[----:B------:R-:W-:Y:S02]  /*42f0*/  IADD3 R18, P1, PT, R18, 0x4, RZ ;  /* 0x0000000412127810 */ /* 0x000fe40007f3e0ff */
[----:B------:R-:W-:Y:S01]  /*4300*/  IADD3 R16, P3, PT, R16, 0x4, RZ ;  /* 0x0000000410107810 */ /* 0x000fe20007f7e0ff */
[----:B------:R-:W-:Y:S01]  /*4310*/  IMAD.X R13, RZ, RZ, R13, P2 ;  /* 0x000000ffff0d7224 */ /* 0x000fe200010e060d */
[----:B0-----:R-:W-:Y:S02]  /*4320*/  MOV R24, R10 ;  /* 0x0000000a00187202 */ /* 0x001fe40000000f00 */
[----:B------:R-:W-:-:S02]  /*4330*/  MOV R25, R8 ;  /* 0x0000000800197202 */ /* 0x000fc40000000f00 */
[----:B------:R-:W-:Y:S02]  /*4340*/  IADD3.X R17, PT, PT, RZ, R17, RZ, P1, !PT ;  /* 0x00000011ff117210 */ /* 0x000fe40000ffe4ff */
[----:B------:R-:W-:Y:S01]  /*4350*/  IADD3.X R15, PT, PT, RZ, R15, RZ, P3, !PT ;  /* 0x0000000fff0f7210 */ /* 0x000fe20001ffe4ff */
[----:B---3--:R-:W-:-:S04]  /*4360*/  FADD R0, R0, -R27 ;  /* 0x8000001b00007221 */ /* 0x008fc80000000000 */
[----:B------:R-:W-:Y:S01]  /*4370*/  FMUL R35, R0, R9 ;  /* 0x0000000900237220 */ /* 0x000fe20000400000 */
[----:B--2---:R-:W-:Y:S01]  /*4380*/  FADD R2, R2, -R31 ;  /* 0x8000001f02027221 */ /* 0x004fe20000000000 */
[----:B------:R-:W-:-:S04]  /*4390*/  IMAD.WIDE R30, R19, 0x4, R20 ;  /* 0x00000004131e7825 */ /* 0x000fc800078e0214 */
[----:B------:R-:W-:Y:S01]  /*43a0*/  FMUL R9, R2, R9 ;  /* 0x0000000902097220 */ /* 0x000fe20000400000 */
[----:B------:R2:W-:Y:S01]  /*43b0*/  STG.E desc[UR14][R32.64], R35 ;  /* 0x0000002320007986 */ /* 0x0005e2000c10190e */
[----:B------:R-:W-:-:S03]  /*43c0*/  VIADD R19, R19, 0x1 ;  /* 0x0000000113137836 */ /* 0x000fc60000000000 */
[----:B------:R2:W-:Y:S02]  /*43d0*/  STG.E desc[UR14][R30.64], R9 ;  /* 0x000000091e007986 */ /* 0x0005e4000c10190e */
[----:B------:R-:W-:-:S13]  /*43e0*/  ISETP.NE.AND P0, PT, R19, UR7, PT ;  /* 0x0000000713007c0c */ /* 0x000fda000bf05270 */
[----:B--2---:R-:W-:Y:S05]  /*43f0*/  @P0 BRA `(.L_x_209) ;  /* 0xfffffffc00200947 */ /* 0x004fea000383ffff */
.L_x_202:
[----:B0-----:R-:W-:Y:S05]  /*4400*/  BSYNC.RECONVERGENT B1 ;  /* 0x0000000000017941 */ /* 0x001fea0003800200 */
.L_x_201:
[----:B------:R-:W0:Y:S01]  /*4410*/  LDCU UR4, c[0x0][0x3a4] ;  /* 0x00007480ff0477ac */ /* 0x000e220008000800 */
[----:B------:R-:W-:-:S04]  /*4420*/  IADD3 R3, PT, PT, R6, R3, RZ ;  /* 0x0000000306037210 */ /* 0x000fc80007ffe0ff */
[----:B0-----:R-:W-:-:S13]  /*4430*/  ISETP.GE.AND P0, PT, R3, UR4, PT ;  /* 0x0000000403007c0c */ /* 0x001fda000bf06270 */
[----:B------:R-:W-:Y:S05]  /*4440*/  @!P0 BRA `(.L_x_210) ;  /* 0xfffffff800088947 */ /* 0x000fea000383ffff */
[----:B------:R-:W-:Y:S05]  /*4450*/  EXIT ;  /* 0x000000000000794d */ /* 0x000fea0003800000 */
.L_x_200:
[----:B------:R-:W-:Y:S01]  /*4460*/  BSSY.RECONVERGENT B1, `(.L_x_211) ;  /* 0x0000134000017945 */ /* 0x000fe20003800200 */
[----:B------:R-:W-:Y:S02]  /*4470*/  ULOP3.LUT UR8, UR4, 0x7, URZ, 0xc0, !UPT ;  /* 0x0000000704087892 */ /* 0x000fe4000f8ec0ff */
[----:B------:R-:W-:Y:S02]  /*4480*/  ULOP3.LUT UR10, UR4, 0x3, URZ, 0xc0, !UPT ;  /* 0x00000003040a7892 */ /* 0x000fe4000f8ec0ff */
[----:B0-----:R-:W-:Y:S02]  /*4490*/  UIADD3 UR7, UPT, UPT, UR4, -0x1, URZ ;  /* 0xffffffff04077890 */ /* 0x001fe4000fffe0ff */
[----:B------:R-:W-:Y:S02]  /*44a0*/  ULOP3.LUT UR12, UR4, 0x7ffffff8, URZ, 0xc0, !UPT ;  /* 0x7ffffff8040c7892 */ /* 0x000fe4000f8ec0ff */
[----:B------:R-:W-:Y:S02]  /*44b0*/  ULOP3.LUT UR4, UR4, 0x1, URZ, 0xc0, !UPT ;  /* 0x0000000104047892 */ /* 0x000fe4000f8ec0ff */
[----:B------:R-:W-:-:S02]  /*44c0*/  UIADD3 UR9, UPT, UPT, UR8, -0x1, URZ ;  /* 0xffffffff08097890 */ /* 0x000fc4000fffe0ff */
[----:B------:R-:W-:-:S12]  /*44d0*/  UIADD3 UR11, UPT, UPT, UR10, -0x1, URZ ;  /* 0xffffffff0a0b7890 */ /* 0x000fd8000fffe0ff */
.L_x_237:
[----:B012-4-:R-:W0:Y:S08]  /*44e0*/  LDC.64 R4, c[0x0][0x398] ;  /* 0x0000e600ff047b82 */ /* 0x017e300000000a00 */
[----:B------:R-:W1:Y:S08]  /*44f0*/  LDC R0, c[0x0][0x3a0] ;  /* 0x0000e800ff007b82 */ /* 0x000e700000000800 */
[----:B---3--:R-:W2:Y:S01]  /*4500*/  LDC.64 R22, c[0x0][0x3b0] ;  /* 0x0000ec00ff167b82 */ /* 0x008ea20000000a00 */
[----:B0-----:R-:W-:-:S07]  /*4510*/  IMAD.WIDE R4, R3, 0x4, R4 ;  /* 0x0000000403047825 */ /* 0x001fce00078e0204 */
[----:B------:R-:W0:Y:S01]  /*4520*/  LDC.64 R20, c[0x0][0x3b8] ;  /* 0x0000ee00ff147b82 */ /* 0x000e220000000a00 */
[----:B------:R-:W3:Y:S01]  /*4530*/  LDG.E.CONSTANT R5, desc[UR14][R4.64] ;  /* 0x0000000e04057981 */ /* 0x000ee2000c1e9900 */
[----:B------:R-:W-:Y:S01]  /*4540*/  BSSY.RECONVERGENT B2, `(.L_x_212) ;  /* 0x0000121000027945 */ /* 0x000fe20003800200 */
[----:B-1----:R-:W-:-:S04]  /*4550*/  IMAD R7, R3, R0, RZ ;  /* 0x0000000003077224 */ /* 0x002fc800078e02ff */
[----:B--2---:R-:W-:-:S04]  /*4560*/  IMAD.WIDE R22, R7, 0x4, R22 ;  /* 0x0000000407167825 */ /* 0x004fc800078e0216 */
[----:B0-----:R-:W-:Y:S01]  /*4570*/  IMAD.WIDE R20, R7, 0x4, R20 ;  /* 0x0000000407147825 */ /* 0x001fe200078e0214 */
[----:B---3--:R-:W-:-:S04]  /*4580*/  ISETP.GT.AND P0, PT, R5, R0, PT ;  /* 0x000000000500720c */ /* 0x008fc80003f04270 */
[----:B------:R-:W-:-:S04]  /*4590*/  ISETP.LT.OR P0, PT, R5, 0x1, P0 ;  /* 0x000000010500780c */ /* 0x000fc80000701670 */
[----:B------:R-:W-:-:S13]  /*45a0*/  PLOP3.LUT P0, PT, P0, PT, UP0, 0xea, 0xae ;  /* 0x0000000000ae781c */ /* 0x000fda000070fd0a */
[----:B------:R-:W-:Y:S05]  /*45b0*/  @P0 BRA `(.L_x_213) ;  /* 0x0000000c00700947 */ /* 0x000fea0003800000 */
[----:B------:R-:W-:-:S13]  /*45c0*/  ISETP.LE.AND P0, PT, R5, UR5, PT ;  /* 0x0000000505007c0c */ /* 0x000fda000bf03270 */
[----:B------:R-:W-:Y:S05]  /*45d0*/  @!P0 BRA `(.L_x_214) ;  /* 0x00000008006c8947 */ /* 0x000fea0003800000 */
[----:B------:R-:W-:Y:S01]  /*45e0*/  VIADD R19, R5, UR6 ;  /* 0x0000000605137c36 */ /* 0x000fe20008000000 */
[----:B------:R-:W-:Y:S04]  /*45f0*/  BSSY.RECONVERGENT B0, `(.L_x_215) ;  /* 0x0000046000007945 */ /* 0x000fe80003800200 */
[----:B------:R-:W-:-:S13]  /*4600*/  ISETP.GT.AND P0, PT, R19, RZ, PT ;  /* 0x000000ff1300720c */ /* 0x000fda0003f04270 */
[----:B------:R-:W-:Y:S05]  /*4610*/  @!P0 BRA `(.L_x_216) ;  /* 0x00000004000c8947 */ /* 0x000fea0003800000 */
[C---:B------:R-:W-:Y:S01]  /*4620*/  ISETP.GE.U32.AND P0, PT, R19.reuse, 0x8, PT ;  /* 0x000000081300780c */ /* 0x040fe20003f06070 */
[----:B------:R-:W-:Y:S01]  /*4630*/  BSSY.RECONVERGENT B3, `(.L_x_217) ;  /* 0x000001d000037945 */ /* 0x000fe20003800200 */
[----:B------:R-:W-:Y:S01]  /*4640*/  LOP3.LUT R2, R19, 0x7, RZ, 0xc0, !PT ;  /* 0x0000000713027812 */ /* 0x000fe200078ec0ff */
[----:B------:R-:W-:-:S03]  /*4650*/  HFMA2 R7, -RZ, RZ, 0, 0 ;  /* 0x00000000ff077431 */ /* 0x000fc600000001ff */
[----:B------:R-:W-:-:S07]  /*4660*/  ISETP.NE.AND P1, PT, R2, RZ, PT ;  /* 0x000000ff0200720c */ /* 0x000fce0003f25270 */
[----:B------:R-:W-:Y:S06]  /*4670*/  @!P0 BRA `(.L_x_218) ;  /* 0x0000000000608947 */ /* 0x000fec0003800000 */
[----:B------:R-:W-:Y:S01]  /*4680*/  LOP3.LUT R7, R19, 0x7ffffff8, RZ, 0xc0, !PT ;  /* 0x7ffffff813077812 */ /* 0x000fe200078ec0ff */
[----:B------:R-:W-:Y:S01]  /*4690*/  IMAD.MOV.U32 R15, RZ, RZ, 0x7fffffff ;  /* 0x7fffffffff0f7424 */ /* 0x000fe200078e00ff */
[----:B------:R-:W-:-:S07]  /*46a0*/  MOV R13, RZ ;  /* 0x000000ff000d7202 */ /* 0x000fce0000000f00 */
.L_x_219:
[----:B0-----:R-:W-:-:S04]  /*46b0*/  IMAD.WIDE.U32 R8, R13, 0x4, R22 ;  /* 0x000000040d087825 */ /* 0x001fc800078e0016 */
        /* <DEDUP_REMOVED lines=20> */
.L_x_218:
[----:B------:R-:W-:Y:S05]  /*4800*/  BSYNC.RECONVERGENT B3 ;  /* 0x0000000000037941 */ /* 0x000fea0003800200 */
.L_x_217:
        /* <DEDUP_REMOVED lines=18> */
.L_x_221:
[----:B------:R-:W-:Y:S05]  /*4930*/  BSYNC.RECONVERGENT B3 ;  /* 0x0000000000037941 */ /* 0x000fea0003800200 */
.L_x_220:
[----:B------:R-:W-:Y:S05]  /*4940*/  @!P1 BRA `(.L_x_216) ;  /* 0x0000000000409947 */ /* 0x000fea0003800000 */
[----:B------:R-:W-:Y:S02]  /*4950*/  ISETP.NE.AND P0, PT, R4, 0x1, PT ;  /* 0x000000010400780c */ /* 0x000fe40003f05270 */
[----:B------:R-:W-:-:S04]  /*4960*/  LOP3.LUT R2, R19, 0x1, RZ, 0xc0, !PT ;  /* 0x0000000113027812 */ /* 0x000fc800078ec0ff */
[----:B------:R-:W-:-:S07]  /*4970*/  ISETP.NE.U32.AND P1, PT, R2, 0x1, PT ;  /* 0x000000010200780c */ /* 0x000fce0003f25070 */
[----:B-1----:R-:W-:Y:S01]  /*4980*/  @P0 IMAD.WIDE.U32 R12, R7, 0x4, R22 ;  /* 0x00000004070c0825 */ /* 0x002fe200078e0016 */
[----:B------:R-:W-:-:S03]  /*4990*/  @P0 MOV R17, 0x7fffffff ;  /* 0x7fffffff00110802 */ /* 0x000fc60000000f00 */
[C---:B0-----:R-:W-:Y:S01]  /*49a0*/  @P0 IMAD.WIDE.U32 R14, R7.reuse, 0x4, R20 ;  /* 0x00000004070e0825 */ /* 0x041fe200078e0014 */
[----:B------:R-:W-:Y:S01]  /*49b0*/  @P0 IADD3 R7, PT, PT, R7, 0x2, RZ ;  /* 0x0000000207070810 */ /* 0x000fe20007ffe0ff */
[----:B------:R2:W-:Y:S02]  /*49c0*/  @P0 STG.E desc[UR14][R12.64], R17 ;  /* 0x000000110c000986 */ /* 0x0005e4000c10190e */
[----:B------:R-:W-:Y:S02]  /*49d0*/  @!P1 IMAD.MOV.U32 R25, RZ, RZ, 0x7fffffff ;  /* 0x7fffffffff199424 */ /* 0x000fe400078e00ff */
[C---:B------:R-:W-:Y:S01]  /*49e0*/  @!P1 IMAD.WIDE.U32 R8, R7.reuse, 0x4, R22 ;  /* 0x0000000407089825 */ /* 0x040fe200078e0016 */
[----:B------:R2:W-:Y:S03]  /*49f0*/  @P0 STG.E desc[UR14][R14.64], R17 ;  /* 0x000000110e000986 */ /* 0x0005e6000c10190e */
[----:B------:R-:W-:Y:S01]  /*4a00*/  @!P1 IMAD.WIDE.U32 R10, R7, 0x4, R20 ;  /* 0x00000004070a9825 */ /* 0x000fe200078e0014 */
[----:B------:R2:W-:Y:S04]  /*4a10*/  @P0 STG.E desc[UR14][R12.64+0x4], R17 ;  /* 0x000004110c000986 */ /* 0x0005e8000c10190e */
[----:B------:R2:W-:Y:S04]  /*4a20*/  @P0 STG.E desc[UR14][R14.64+0x4], R17 ;  /* 0x000004110e000986 */ /* 0x0005e8000c10190e */
[----:B------:R2:W-:Y:S04]  /*4a30*/  @!P1 STG.E desc[UR14][R8.64], R25 ;  /* 0x0000001908009986 */ /* 0x0005e8000c10190e */
[----:B------:R2:W-:Y:S02]  /*4a40*/  @!P1 STG.E desc[UR14][R10.64], R25 ;  /* 0x000000190a009986 */ /* 0x0005e4000c10190e */
.L_x_216:
[----:B------:R-:W-:Y:S05]  /*4a50*/  BSYNC.RECONVERGENT B0 ;  /* 0x0000000000007941 */ /* 0x000fea0003800200 */
.L_x_215:
[----:B------:R-:W-:Y:S02]  /*4a60*/  ISETP.GE.AND P0, PT, R19, R0, PT ;  /* 0x000000001300720c */ /* 0x000fe40003f06270 */
[----:B--2---:R-:W-:-:S11]  /*4a70*/  IADD3 R25, PT, PT, -R5, RZ, RZ ;  /* 0x000000ff05197210 */ /* 0x004fd60007ffe1ff */
[----:B------:R-:W-:Y:S05]  /*4a80*/  @P0 BRA `(.L_x_222) ;  /* 0x0000000c00300947 */ /* 0x000fea0003800000 */
[----:B------:R-:W2:Y:S01]  /*4a90*/  LDC.64 R4, c[0x0][0x380] ;  /* 0x0000e000ff047b82 */ /* 0x000ea20000000a00 */
[----:B------:R-:W-:Y:S01]  /*4aa0*/  SHF.R.S32.HI R0, RZ, 0x1f, R25 ;  /* 0x0000001fff007819 */ /* 0x000fe20000011419 */
[----:B------:R-:W-:Y:S01]  /*4ab0*/  BSSY.RECONVERGENT B3, `(.L_x_223) ;  /* 0x000004c000037945 */ /* 0x000fe20003800200 */
[C---:B01----:R-:W-:Y:S02]  /*4ac0*/  SHF.L.U32 R9, R25.reuse, 0x2, RZ ;  /* 0x0000000219097819 */ /* 0x043fe400000006ff */
[----:B------:R-:W-:-:S03]  /*4ad0*/  SHF.L.U64.HI R25, R25, 0x2, R0 ;  /* 0x0000000219197819 */ /* 0x000fc60000010200 */
[----:B------:R-:W0:Y:S08]  /*4ae0*/  LDC.64 R12, c[0x0][0x388] ;  /* 0x0000e200ff0c7b82 */ /* 0x000e300000000a00 */
[----:B------:R-:W1:Y:S01]  /*4af0*/  LDC.64 R14, c[0x0][0x390] ;  /* 0x0000e400ff0e7b82 */ /* 0x000e620000000a00 */
[----:B--2---:R-:W-:-:S04]  /*4b00*/  IMAD.WIDE.U32 R4, R19, 0x4, R4 ;  /* 0x0000000413047825 */ /* 0x004fc800078e0004 */
[----:B------:R-:W-:Y:S01]  /*4b10*/  IMAD.MOV.U32 R26, RZ, RZ, R4 ;  /* 0x000000ffff1a7224 */ /* 0x000fe200078e0004 */
[----:B------:R-:W-:Y:S02]  /*4b20*/  IADD3 R7, P0, PT, R4, R9, RZ ;  /* 0x0000000904077210 */ /* 0x000fe40007f1e0ff */
[----:B------:R-:W-:Y:S01]  /*4b30*/  MOV R27, R5 ;  /* 0x00000005001b7202 */ /* 0x000fe20000000f00 */
[----:B0-----:R-:W-:Y:S01]  /*4b40*/  IMAD.WIDE.U32 R12, R19, 0x4, R12 ;  /* 0x00000004130c7825 */ /* 0x001fe200078e000c */
[----:B------:R-:W-:-:S03]  /*4b50*/  IADD3.X R5, PT, PT, R5, R25, RZ, P0, !PT ;  /* 0x0000001905057210 */ /* 0x000fc600007fe4ff */
[----:B------:R-:W-:Y:S01]  /*4b60*/  IMAD.MOV.U32 R11, RZ, RZ, R13 ;  /* 0x000000ffff0b7224 */ /* 0x000fe200078e000d */
[----:B------:R-:W-:Y:S01]  /*4b70*/  IADD3 R18, P1, PT, R12, R9, RZ ;  /* 0x000000090c127210 */ /* 0x000fe20007f3e0ff */
[----:B-1----:R-:W-:-:S03]  /*4b80*/  IMAD.WIDE.U32 R14, R19, 0x4, R14 ;  /* 0x00000004130e7825 */ /* 0x002fc600078e000e */
[----:B------:R-:W-:Y:S02]  /*4b90*/  IADD3.X R17, PT, PT, R13, R25, RZ, P1, !PT ;  /* 0x000000190d117210 */ /* 0x000fe40000ffe4ff */
[----:B------:R-:W-:Y:S02]  /*4ba0*/  IADD3 R16, P0, PT, R14, R9, RZ ;  /* 0x000000090e107210 */ /* 0x000fe40007f1e0ff */
[----:B------:R-:W-:-:S03]  /*4bb0*/  MOV R13, R15 ;  /* 0x0000000f000d7202 */ /* 0x000fc60000000f00 */
[----:B------:R-:W-:-:S08]  /*4bc0*/  IMAD.X R15, R15, 0x1, R25, P0 ;  /* 0x000000010f0f7824 */ /* 0x000fd000000e0619 */
.L_x_228:
[----:B------:R-:W-:Y:S01]  /*4bd0*/  MOV R24, R7 ;  /* 0x0000000700187202 */ /* 0x000fe20000000f00 */
[----:B------:R-:W2:Y:S01]  /*4be0*/  LDG.E.CONSTANT R0, desc[UR14][R26.64] ;  /* 0x0000000e1a007981 */ /* 0x000ea2000c1e9900 */
[----:B------:R-:W-:-:S05]  /*4bf0*/  MOV R25, R5 ;  /* 0x0000000500197202 */ /* 0x000fca0000000f00 */
[----:B------:R-:W2:Y:S01]  /*4c00*/  LDG.E.CONSTANT R9, desc[UR14][R24.64] ;  /* 0x0000000e18097981 */ /* 0x000ea2000c1e9900 */
[----:B------:R-:W-:Y:S01]  /*4c10*/  IADD3 R10, P1, PT, R26, 0x4, RZ ;  /* 0x000000041a0a7810 */ /* 0x000fe20007f3e0ff */
[----:B------:R-:W-:Y:S01]  /*4c20*/  BSSY.RECONVERGENT B4, `(.L_x_224) ;  /* 0x0000011000047945 */ /* 0x000fe20003800200 */
[----:B------:R-:W-:Y:S02]  /*4c30*/  IADD3 R7, P2, PT, R7, 0x4, RZ ;  /* 0x0000000407077810 */ /* 0x000fe40007f5e0ff */
[----:B------:R-:W-:Y:S02]  /*4c40*/  IADD3.X R8, PT, PT, RZ, R27, RZ, P1, !PT ;  /* 0x0000001bff087210 */ /* 0x000fe40000ffe4ff */
[----:B------:R-:W-:Y:S01]  /*4c50*/  IADD3.X R5, PT, PT, RZ, R5, RZ, P2, !PT ;  /* 0x00000005ff057210 */ /* 0x000fe200017fe4ff */
[----:B--2---:R-:W-:-:S04]  /*4c60*/  FADD R2, R0, -R9 ;  /* 0x8000000900027221 */ /* 0x004fc80000000000 */
[----:B------:R-:W-:-:S05]  /*4c70*/  VIADD R0, R2, 0x1800000 ;  /* 0x0180000002007836 */ /* 0x000fca0000000000 */
[----:B------:R-:W-:-:S04]  /*4c80*/  LOP3.LUT R0, R0, 0x7f800000, RZ, 0xc0, !PT ;  /* 0x7f80000000007812 */ /* 0x000fc800078ec0ff */
[----:B------:R-:W-:-:S13]  /*4c90*/  ISETP.GT.U32.AND P0, PT, R0, 0x1ffffff, PT ;  /* 0x01ffffff0000780c */ /* 0x000fda0003f04070 */
[----:B------:R-:W-:Y:S05]  /*4ca0*/  @P0 BRA `(.L_x_225) ;  /* 0x0000000000100947 */ /* 0x000fea0003800000 */
[----:B------:R-:W-:Y:S01]  /*4cb0*/  IMAD.MOV.U32 R0, RZ, RZ, R2 ;  /* 0x000000ffff007224 */ /* 0x000fe200078e0002 */
[----:B------:R-:W-:-:S07]  /*4cc0*/  MOV R4, 0x4ce0 ;  /* 0x00004ce000047802 */ /* 0x000fce0000000f00 */
[----:B------:R-:W-:Y:S05]  /*4cd0*/  CALL.REL.NOINC `($__internal_1_$__cuda_sm20_rcp_rn_f32_slowpath) ;  /* 0x0000000800b87944 */ /* 0x000fea0003c00000 */
[----:B------:R-:W-:Y:S05]  /*4ce0*/  BRA `(.L_x_226) ;  /* 0x0000000000107947 */ /* 0x000fea0003800000 */
.L_x_225:
[----:B------:R-:W0:Y:S02]  /*4cf0*/  MUFU.RCP R9, R2 ;  /* 0x0000000200097308 */ /* 0x000e240000001000 */
[----:B0-----:R-:W-:-:S04]  /*4d00*/  FFMA R0, R2, R9, -1 ;  /* 0xbf80000002007423 */ /* 0x001fc80000000009 */
[----:B------:R-:W-:-:S04]  /*4d10*/  FADD.FTZ R0, -R0, -RZ ;  /* 0x800000ff00007221 */ /* 0x000fc80000010100 */
[----:B------:R-:W-:-:S07]  /*4d20*/  FFMA R9, R9, R0, R9 ;  /* 0x0000000009097223 */ /* 0x000fce0000000009 */
.L_x_226:
[----:B------:R-:W-:Y:S05]  /*4d30*/  BSYNC.RECONVERGENT B4 ;  /* 0x0000000000047941 */ /* 0x000fea0003800200 */
.L_x_224:
[----:B------:R-:W-:Y:S01]  /*4d40*/  MOV R24, R14 ;  /* 0x0000000e00187202 */ /* 0x000fe20000000f00 */
[----:B------:R-:W-:Y:S01]  /*4d50*/  IMAD.MOV.U32 R25, RZ, RZ, R13 ;  /* 0x000000ffff197224 */ /* 0x000fe200078e000d */
[----:B------:R-:W-:Y:S01]  /*4d60*/  MOV R27, R17 ;  /* 0x00000011001b7202 */ /* 0x000fe20000000f00 */
[----:B------:R-:W-:Y:S01]  /*4d70*/  IMAD.MOV.U32 R26, RZ, RZ, R18 ;  /* 0x000000ffff1a7224 */ /* 0x000fe200078e0012 */
[----:B------:R-:W-:Y:S01]  /*4d80*/  MOV R28, R12 ;  /* 0x0000000c001c7202 */ /* 0x000fe20000000f00 */
[----:B------:R-:W0:Y:S01]  /*4d90*/  LDCU UR13, c[0x0][0x3a0] ;  /* 0x00007400ff0d77ac */ /* 0x000e220008000800 */
[----:B------:R-:W-:Y:S01]  /*4da0*/  MOV R29, R11 ;  /* 0x0000000b001d7202 */ /* 0x000fe20000000f00 */
[----:B------:R1:W2:Y:S04]  /*4db0*/  LDG.E.CONSTANT R2, desc[UR14][R24.64] ;  /* 0x0000000e18027981 */ /* 0x0002a8000c1e9900 */
[----:B------:R3:W4:Y:S04]  /*4dc0*/  LDG.E.CONSTANT R0, desc[UR14][R28.64] ;  /* 0x0000000e1c007981 */ /* 0x000728000c1e9900 */
[----:B------:R-:W4:Y:S01]  /*4dd0*/  LDG.E.CONSTANT R27, desc[UR14][R26.64] ;  /* 0x0000000e1a1b7981 */ /* 0x000f22000c1e9900 */
[----:B-1----:R-:W-:-:S02]  /*4de0*/  MOV R24, R16 ;  /* 0x0000001000187202 */ /* 0x002fc40000000f00 */
[----:B------:R-:W-:-:S05]  /*4df0*/  MOV R25, R15 ;  /* 0x0000000f00197202 */ /* 0x000fca0000000f00 */
[----:B------:R-:W2:Y:S01]  /*4e00*/  LDG.E.CONSTANT R31, desc[UR14][R24.64] ;  /* 0x0000000e181f7981 */ /* 0x000ea2000c1e9900 */
[----:B---3--:R-:W-:Y:S01]  /*4e10*/  IMAD.WIDE R28, R19, 0x4, R20 ;  /* 0x00000004131c7825 */ /* 0x008fe200078e0214 */
[----:B------:R-:W-:Y:S02]  /*4e20*/  IADD3 R14, P3, PT, R14, 0x4, RZ ;  /* 0x000000040e0e7810 */ /* 0x000fe40007f7e0ff */
[----:B------:R-:W-:Y:S02]  /*4e30*/  IADD3 R12, P1, PT, R12, 0x4, RZ ;  /* 0x000000040c0c7810 */ /* 0x000fe40007f3e0ff */
[----:B------:R-:W-:Y:S02]  /*4e40*/  IADD3 R18, P2, PT, R18, 0x4, RZ ;  /* 0x0000000412127810 */ /* 0x000fe40007f5e0ff */
[----:B------:R-:W-:Y:S01]  /*4e50*/  IADD3 R16, P4, PT, R16, 0x4, RZ ;  /* 0x0000000410107810 */ /* 0x000fe20007f9e0ff */
[----:B------:R-:W-:Y:S01]  /*4e60*/  IMAD.X R13, RZ, RZ, R13, P3 ;  /* 0x000000ffff0d7224 */ /* 0x000fe200018e060d */
[----:B------:R-:W-:-:S02]  /*4e70*/  IADD3.X R11, PT, PT, RZ, R11, RZ, P1, !PT ;  /* 0x0000000bff0b7210 */ /* 0x000fc40000ffe4ff */
[----:B------:R-:W-:Y:S02]  /*4e80*/  IADD3.X R17, PT, PT, RZ, R17, RZ, P2, !PT ;  /* 0x00000011ff117210 */ /* 0x000fe400017fe4ff */
[----:B------:R-:W-:Y:S01]  /*4e90*/  IADD3.X R15, PT, PT, RZ, R15, RZ, P4, !PT ;  /* 0x0000000fff0f7210 */ /* 0x000fe200027fe4ff */
[----:B----4-:R-:W-:-:S04]  /*4ea0*/  FADD R0, R0, -R27 ;  /* 0x8000001b00007221 */ /* 0x010fc80000000000 */
[----:B------:R-:W-:Y:S01]  /*4eb0*/  FMUL R33, R0, R9 ;  /* 0x0000000900217220 */ /* 0x000fe20000400000 */
[----:B--2---:R-:W-:Y:S01]  /*4ec0*/  FADD R2, R2, -R31 ;  /* 0x8000001f02027221 */ /* 0x004fe20000000000 */
[----:B------:R-:W-:-:S04]  /*4ed0*/  IMAD.WIDE R30, R19, 0x4, R22 ;  /* 0x00000004131e7825 */ /* 0x000fc800078e0216 */
[----:B------:R-:W-:Y:S01]  /*4ee0*/  FMUL R9, R2, R9 ;  /* 0x0000000902097220 */ /* 0x000fe20000400000 */
[----:B------:R-:W-:Y:S01]  /*4ef0*/  VIADD R19, R19, 0x1 ;  /* 0x0000000113137836 */ /* 0x000fe20000000000 */
[----:B------:R1:W-:Y:S04]  /*4f00*/  STG.E desc[UR14][R30.64], R33 ;  /* 0x000000211e007986 */ /* 0x0003e8000c10190e */
[----:B------:R1:W-:Y:S01]  /*4f10*/  STG.E desc[UR14][R28.64], R9 ;  /* 0x000000091c007986 */ /* 0x0003e2000c10190e */
[----:B0-----:R-:W-:-:S13]  /*4f20*/  ISETP.NE.AND P0, PT, R19, UR13, PT ;  /* 0x0000000d13007c0c */ /* 0x001fda000bf05270 */
[----:B-1----:R-:W-:Y:S05]  /*4f30*/  @!P0 BRA `(.L_x_227) ;  /* 0x00000000000c8947 */ /* 0x002fea0003800000 */
[----:B------:R-:W-:Y:S01]  /*4f40*/  MOV R26, R10 ;  /* 0x0000000a001a7202 */ /* 0x000fe20000000f00 */
[----:B------:R-:W-:Y:S01]  /*4f50*/  IMAD.MOV.U32 R27, RZ, RZ, R8 ;  /* 0x000000ffff1b7224 */ /* 0x000fe200078e0008 */
[----:B------:R-:W-:Y:S06]  /*4f60*/  BRA `(.L_x_228) ;  /* 0xfffffffc00187947 */ /* 0x000fec000383ffff */
.L_x_227:
[----:B------:R-:W-:Y:S05]  /*4f70*/  BSYNC.RECONVERGENT B3 ;  /* 0x0000000000037941 */ /* 0x000fea0003800200 */
.L_x_223:
[----:B------:R-:W-:Y:S05]  /*4f80*/  BRA `(.L_x_222) ;  /* 0x0000000400f07947 */ /* 0x000fea0003800000 */
.L_x_214:
[----:B------:R-:W-:Y:S01]  /*4f90*/  UISETP.GE.U32.AND UP1, UPT, UR7, 0x7, UPT ;  /* 0x000000070700788c */ /* 0x000fe2000bf26070 */
[----:B------:R-:W-:-:S08]  /*4fa0*/  HFMA2 R7, -RZ, RZ, 0, 0 ;  /* 0x00000000ff077431 */ /* 0x000fd000000001ff */
[----:B------:R-:W-:Y:S05]  /*4fb0*/  BRA.U !UP1, `(.L_x_229) ;  /* 0x0000000109607547 */ /* 0x000fea000b800000 */
[----:B------:R-:W-:Y:S01]  /*4fc0*/  MOV R7, RZ ;  /* 0x000000ff00077202 */ /* 0x000fe20000000f00 */
[----:B------:R-:W-:-:S07]  /*4fd0*/  IMAD.MOV.U32 R11, RZ, RZ, 0x7fffffff ;  /* 0x7fffffffff0b7424 */ /* 0x000fce00078e00ff */
.L_x_230:
[----:B0-----:R-:W-:-:S04]  /*4fe0*/  IMAD.WIDE.U32 R4, R7, 0x4, R22 ;  /* 0x0000000407047825 */ /* 0x001fc800078e0016 */
[C---:B------:R-:W-:Y:S01]  /*4ff0*/  IMAD.WIDE.U32 R8, R7.reuse, 0x4, R20 ;  /* 0x0000000407087825 */ /* 0x040fe200078e0014 */
[----:B------:R0:W-:Y:S01]  /*5000*/  STG.E desc[UR14][R4.64], R11 ;  /* 0x0000000b04007986 */ /* 0x0001e2000c10190e */
[----:B------:R-:W-:-:S03]  /*5010*/  IADD3 R7, PT, PT, R7, 0x8, RZ ;  /* 0x0000000807077810 */ /* 0x000fc60007ffe0ff */
        /* <DEDUP_REMOVED lines=18> */
.L_x_229:
        /* <DEDUP_REMOVED lines=17> */
.L_x_231:
[----:B------:R-:W-:Y:S05]  /*5250*/  BRA.U !UP2, `(.L_x_222) ;  /* 0x000000050a3c7547 */ /* 0x000fea000b800000 */
[----:B------:R-:W-:Y:S02]  /*5260*/  UISETP.NE.AND UP1, UPT, UR11, URZ, UPT ;  /* 0x000000ff0b00728c */ /* 0x000fe4000bf25270 */
[----:B------:R-:W-:-:S07]  /*5270*/  UISETP.NE.AND UP2, UPT, UR4, URZ, UPT ;  /* 0x000000ff0400728c */ /* 0x000fce000bf45270 */
[----:B------:R-:W-:Y:S05]  /*5280*/  BRA.U !UP1, `(.L_x_232) ;  /* 0x0000000109207547 */ /* 0x000fea000b800000 */
        /* <DEDUP_REMOVED lines=8> */
.L_x_232:
[----:B------:R-:W-:Y:S05]  /*5310*/  BRA.U !UP2, `(.L_x_222) ;  /* 0x000000050a0c7547 */ /* 0x000fea000b800000 */
[----:B------:R-:W-:Y:S01]  /*5320*/  IMAD.WIDE.U32 R22, R7, 0x4, R22 ;  /* 0x0000000407167825 */ /* 0x000fe200078e0016 */
[----:B012---:R-:W-:-:S03]  /*5330*/  MOV R5, 0x7fffffff ;  /* 0x7fffffff00057802 */ /* 0x007fc60000000f00 */
[----:B------:R-:W-:Y:S02]  /*5340*/  IMAD.WIDE.U32 R20, R7, 0x4, R20 ;  /* 0x0000000407147825 */ /* 0x000fe400078e0014 */
[----:B------:R4:W-:Y:S04]  /*5350*/  STG.E desc[UR14][R22.64], R5 ;  /* 0x0000000516007986 */ /* 0x0009e8000c10190e */
[----:B------:R4:W-:Y:S01]  /*5360*/  STG.E desc[UR14][R20.64], R5 ;  /* 0x0000000514007986 */ /* 0x0009e2000c10190e */
[----:B------:R-:W-:Y:S05]  /*5370*/  BRA `(.L_x_222) ;  /* 0x0000000000f47947 */ /* 0x000fea0003800000 */
.L_x_213:
[----:B------:R-:W-:Y:S01]  /*5380*/  UISETP.GE.U32.AND UP1, UPT, UR7, 0x7, UPT ;  /* 0x000000070700788c */ /* 0x000fe2000bf26070 */
[----:B------:R-:W-:-:S08]  /*5390*/  HFMA2 R7, -RZ, RZ, 0, 0 ;  /* 0x00000000ff077431 */ /* 0x000fd000000001ff */
[----:B------:R-:W-:Y:S05]  /*53a0*/  BRA.U !UP1, `(.L_x_233) ;  /* 0x0000000109607547 */ /* 0x000fea000b800000 */
[----:B------:R-:W-:Y:S01]  /*53b0*/  IMAD.MOV.U32 R7, RZ, RZ, RZ ;  /* 0x000000ffff077224 */ /* 0x000fe200078e00ff */
[----:B------:R-:W-:-:S07]  /*53c0*/  MOV R11, 0x7fffffff ;  /* 0x7fffffff000b7802 */ /* 0x000fce0000000f00 */
.L_x_234:
        /* <DEDUP_REMOVED lines=21> */
[----:B------:R-:W-:-:S07]  /*5520*/  IMAD.U32 R7, RZ, RZ, UR12 ;  /* 0x0000000cff077e24 */ /* 0x000fce000f8e00ff */
.L_x_233:
[----:B------:R-:W-:-:S09]  /*5530*/  UISETP.NE.AND UP1, UPT, UR8, URZ, UPT ;  /* 0x000000ff0800728c */ /* 0x000fd2000bf25270 */
[----:B------:R-:W-:Y:S05]  /*5540*/  BRA.U !UP1, `(.L_x_222) ;  /* 0x0000000109807547 */ /* 0x000fea000b800000 */
[----:B------:R-:W-:Y:S02]  /*5550*/  UISETP.GE.U32.AND UP1, UPT, UR9, 0x3, UPT ;  /* 0x000000030900788c */ /* 0x000fe4000bf26070 */
[----:B------:R-:W-:-:S07]  /*5560*/  UISETP.NE.AND UP2, UPT, UR10, URZ, UPT ;  /* 0x000000ff0a00728c */ /* 0x000fce000bf45270 */
[----:B------:R-:W-:Y:S05]  /*5570*/  BRA.U !UP1, `(.L_x_235) ;  /* 0x0000000109307547 */ /* 0x000fea000b800000 */
[----:B0-----:R-:W-:Y:S01]  /*5580*/  MOV R11, 0x7fffffff ;  /* 0x7fffffff000b7802 */ /* 0x001fe20000000f00 */
        /* <DEDUP_REMOVED lines=11> */
.L_x_235:
        /* <DEDUP_REMOVED lines=8> */
[----:B------:R2:W-:Y:S01]  /*56c0*/  STG.E desc[UR14][R4.64], R11 ;  /* 0x0000000b04007986 */ /* 0x0005e2000c10190e */
[----:B------:R-:W-:-:S03]  /*56d0*/  IADD3 R7, PT, PT, R7, 0x2, RZ ;  /* 0x0000000207077810 */ /* 0x000fc60007ffe0ff */
[----:B------:R2:W-:Y:S04]  /*56e0*/  STG.E desc[UR14][R8.64], R11 ;  /* 0x0000000b08007986 */ /* 0x0005e8000c10190e */
[----:B------:R2:W-:Y:S04]  /*56f0*/  STG.E desc[UR14][R4.64+0x4], R11 ;  /* 0x0000040b04007986 */ /* 0x0005e8000c10190e */
[----:B------:R2:W-:Y:S02]  /*5700*/  STG.E desc[UR14][R8.64+0x4], R11 ;  /* 0x0000040b08007986 */ /* 0x0005e4000c10190e */
.L_x_236:
[----:B------:R-:W-:-:S04]  /*5710*/  @P0 IMAD.WIDE.U32 R22, R7, 0x4, R22 ;  /* 0x0000000407160825 */ /* 0x000fc800078e0016 */
[----:B------:R-:W-:Y:S01]  /*5720*/  @P0 IMAD.WIDE.U32 R20, R7, 0x4, R20 ;  /* 0x0000000407140825 */ /* 0x000fe200078e0014 */
[----:B------:R3:W-:Y:S04]  /*5730*/  @P0 STG.E desc[UR14][R22.64], R13 ;  /* 0x0000000d16000986 */ /* 0x0007e8000c10190e */
[----:B------:R3:W-:Y:S02]  /*5740*/  @P0 STG.E desc[UR14][R20.64], R13 ;  /* 0x0000000d14000986 */ /* 0x0007e4000c10190e */
.L_x_222:
[----:B------:R-:W-:Y:S05]  /*5750*/  BSYNC.RECONVERGENT B2 ;  /* 0x0000000000027941 */ /* 0x000fea0003800200 */
.L_x_212:
[----:B------:R-:W5:Y:S01]  /*5760*/  LDCU UR13, c[0x0][0x3a4] ;  /* 0x00007480ff0d77ac */ /* 0x000f620008000800 */
[----:B------:R-:W-:-:S05]  /*5770*/  IMAD.IADD R3, R6, 0x1, R3 ;  /* 0x0000000106037824 */ /* 0x000fca00078e0203 */
[----:B-----5:R-:W-:-:S13]  /*5780*/  ISETP.GE.AND P0, PT, R3, UR13, PT ;  /* 0x0000000d03007c0c */ /* 0x020fda000bf06270 */
[----:B------:R-:W-:Y:S05]  /*5790*/  @!P0 BRA `(.L_x_237) ;  /* 0xffffffec00508947 */ /* 0x000fea000383ffff */
[----:B------:R-:W-:Y:S05]  /*57a0*/  BSYNC.RECONVERGENT B1 ;  /* 0x0000000000017941 */ /* 0x000fea0003800200 */
.L_x_211:
[----:B------:R-:W-:Y:S05]  /*57b0*/  EXIT ;  /* 0x000000000000794d */ /* 0x000fea0003800000 */
        .weak           $__internal_1_$__cuda_sm20_rcp_rn_f32_slowpath
        .type           $__internal_1_$__cuda_sm20_rcp_rn_f32_slowpath,@function
        .size           $__internal_1_$__cuda_sm20_rcp_rn_f32_slowpath,(.L_x_244 - $__internal_1_$__cuda_sm20_rcp_rn_f32_slowpath)
$__internal_1_$__cuda_sm20_rcp_rn_f32_slowpath:
[----:B------:R-:W-:Y:S01]  /*57c0*/  SHF.L.U32 R9, R0, 0x1, RZ ;  /* 0x0000000100097819 */ /* 0x000fe200000006ff */
[----:B------:R-:W-:Y:S03]  /*57d0*/  BSSY.RECONVERGENT B0, `(.L_x_238) ;  /* 0x0000030000007945 */ /* 0x000fe60003800200 */
[----:B------:R-:W-:-:S04]  /*57e0*/  SHF.R.U32.HI R9, RZ, 0x18, R9 ;  /* 0x00000018ff097819 */ /* 0x000fc80000011609 */
[----:B------:R-:W-:-:S13]  /*57f0*/  ISETP.NE.U32.AND P0, PT, R9, RZ, PT ;  /* 0x000000ff0900720c */ /* 0x000fda0003f05070 */
[----:B------:R-:W-:Y:S05]  /*5800*/  @P0 BRA `(.L_x_239) ;  /* 0x0000000000280947 */ /* 0x000fea0003800000 */
[----:B------:R-:W-:-:S04]  /*5810*/  SHF.L.U32 R2, R0, 0x1, RZ ;  /* 0x0000000100027819 */ /* 0x000fc800000006ff */
[----:B------:R-:W-:-:S13]  /*5820*/  ISETP.NE.AND P0, PT, R2, RZ, PT ;  /* 0x000000ff0200720c */ /* 0x000fda0003f05270 */
[----:B------:R-:W-:Y:S01]  /*5830*/  @P0 FFMA R35, R0, 1.84467440737095516160e+19, RZ ;  /* 0x5f80000000230823 */ /* 0x000fe200000000ff */
[----:B------:R-:W-:Y:S08]  /*5840*/  @!P0 MUFU.RCP R9, R0 ;  /* 0x0000000000098308 */ /* 0x000ff00000001000 */
[----:B------:R-:W0:Y:S02]  /*5850*/  @P0 MUFU.RCP R2, R35 ;  /* 0x0000002300020308 */ /* 0x000e240000001000 */
[----:B0-----:R-:W-:-:S04]  /*5860*/  @P0 FFMA R34, R35, R2, -1 ;  /* 0xbf80000023220423 */ /* 0x001fc80000000002 */
[----:B------:R-:W-:-:S04]  /*5870*/  @P0 FADD.FTZ R37, -R34, -RZ ;  /* 0x800000ff22250221 */ /* 0x000fc80000010100 */
[----:B------:R-:W-:-:S04]  /*5880*/  @P0 FFMA R2, R2, R37, R2 ;  /* 0x0000002502020223 */ /* 0x000fc80000000002 */
[----:B------:R-:W-:Y:S01]  /*5890*/  @P0 FFMA R9, R2, 1.84467440737095516160e+19, RZ ;  /* 0x5f80000002090823 */ /* 0x000fe200000000ff */
[----:B------:R-:W-:Y:S06]  /*58a0*/  BRA `(.L_x_240) ;  /* 0x0000000000887947 */ /* 0x000fec0003800000 */
.L_x_239:
[----:B------:R-:W-:-:S05]  /*58b0*/  VIADD R2, R9, 0xffffff03 ;  /* 0xffffff0309027836 */ /* 0x000fca0000000000 */
[----:B------:R-:W-:-:S13]  /*58c0*/  ISETP.GT.U32.AND P0, PT, R2, 0x1, PT ;  /* 0x000000010200780c */ /* 0x000fda0003f04070 */
[----:B------:R-:W-:Y:S05]  /*58d0*/  @P0 BRA `(.L_x_241) ;  /* 0x0000000000780947 */ /* 0x000fea0003800000 */
[----:B------:R-:W-:-:S04]  /*58e0*/  LOP3.LUT R36, R0, 0x7fffff, RZ, 0xc0, !PT ;  /* 0x007fffff00247812 */ /* 0x000fc800078ec0ff */
[----:B------:R-:W-:-:S04]  /*58f0*/  LOP3.LUT R36, R36, 0x3f800000, RZ, 0xfc, !PT ;  /* 0x3f80000024247812 */ /* 0x000fc800078efcff */
[----:B------:R-:W0:Y:S02]  /*5900*/  MUFU.RCP R34, R36 ;  /* 0x0000002400227308 */ /* 0x000e240000001000 */
[----:B0-----:R-:W-:-:S04]  /*5910*/  FFMA R37, R36, R34, -1 ;  /* 0xbf80000024257423 */ /* 0x001fc80000000022 */
[----:B------:R-:W-:-:S04]  /*5920*/  FADD.FTZ R37, -R37, -RZ ;  /* 0x800000ff25257221 */ /* 0x000fc80000010100 */
[CCC-:B------:R-:W-:Y:S01]  /*5930*/  FFMA.RM R35, R34.reuse, R37.reuse, R34.reuse ;  /* 0x0000002522237223 */ /* 0x1c0fe20000004022 */
[----:B------:R-:W-:Y:S01]  /*5940*/  FFMA.RP R34, R34, R37, R34 ;  /* 0x0000002522227223 */ /* 0x000fe20000008022 */
[----:B------:R-:W-:-:S04]  /*5950*/  HFMA2 R37, -RZ, RZ, 0, 1.78813934326171875e-07 ;  /* 0x00000003ff257431 */ /* 0x000fc800000001ff */
[C---:B------:R-:W-:Y:S02]  /*5960*/  FSETP.NEU.FTZ.AND P0, PT, R35.reuse, R34, PT ;  /* 0x000000222300720b */ /* 0x040fe40003f1d000 */
[----:B------:R-:W-:Y:S02]  /*5970*/  LOP3.LUT R35, R35, 0x7fffff, RZ, 0xc0, !PT ;  /* 0x007fffff23237812 */ /* 0x000fe400078ec0ff */
[----:B------:R-:W-:Y:S02]  /*5980*/  SHF.L.U32 R34, R37, R2, RZ ;  /* 0x0000000225227219 */ /* 0x000fe400000006ff */
[----:B------:R-:W-:-:S04]  /*5990*/  LOP3.LUT R35, R35, 0x800000, RZ, 0xfc, !PT ;  /* 0x0080000023237812 */ /* 0x000fc800078efcff */
[----:B------:R-:W-:Y:S02]  /*59a0*/  LOP3.LUT R37, R34, R35, RZ, 0xc0, !PT ;  /* 0x0000002322257212 */ /* 0x000fe400078ec0ff */
[----:B------:R-:W-:Y:S02]  /*59b0*/  SEL R34, RZ, 0xffffffff, !P0 ;  /* 0xffffffffff227807 */ /* 0x000fe40004000000 */
[-C--:B------:R-:W-:Y:S02]  /*59c0*/  SHF.R.U32.HI R37, RZ, R2.reuse, R37 ;  /* 0x00000002ff257219 */ /* 0x080fe40000011625 */
[----:B------:R-:W-:Y:S02]  /*59d0*/  IADD3 R34, PT, PT, -R34, RZ, RZ ;  /* 0x000000ff22227210 */ /* 0x000fe40007ffe1ff */
[----:B------:R-:W-:Y:S02]  /*59e0*/  LOP3.LUT P0, RZ, R37, 0x1, RZ, 0xc0, !PT ;  /* 0x0000000125ff7812 */ /* 0x000fe4000780c0ff */
[----:B------:R-:W-:-:S02]  /*59f0*/  LOP3.LUT P1, RZ, R34, R2, R35, 0xf8, !PT ;  /* 0x0000000222ff7212 */ /* 0x000fc4000782f823 */
[----:B------:R-:W-:-:S04]  /*5a00*/  LOP3.LUT P2, RZ, R37, 0x2, RZ, 0xc0, !PT ;  /* 0x0000000225ff7812 */ /* 0x000fc8000784c0ff */
[----:B------:R-:W-:Y:S02]  /*5a10*/  PLOP3.LUT P0, PT, P0, P1, P2, 0xe0, 0x0 ;  /* 0x000000000000781c */ /* 0x000fe40000703c20 */
[----:B------:R-:W-:Y:S02]  /*5a20*/  LOP3.LUT P1, RZ, R0, 0x7fffff, RZ, 0xc0, !PT ;  /* 0x007fffff00ff7812 */ /* 0x000fe4000782c0ff */
[----:B------:R-:W-:-:S05]  /*5a30*/  SEL R2, RZ, 0x1, !P0 ;  /* 0x00000001ff027807 */ /* 0x000fca0004000000 */
[----:B------:R-:W-:-:S05]  /*5a40*/  IMAD.MOV R2, RZ, RZ, -R2 ;  /* 0x000000ffff027224 */ /* 0x000fca00078e0a02 */
[----:B------:R-:W-:Y:S02]  /*5a50*/  ISETP.GE.AND P0, PT, R2, RZ, PT ;  /* 0x000000ff0200720c */ /* 0x000fe40003f06270 */
[----:B------:R-:W-:-:S04]  /*5a60*/  IADD3 R2, PT, PT, R9, -0xfc, RZ ;  /* 0xffffff0409027810 */ /* 0x000fc80007ffe0ff */
[----:B------:R-:W-:-:S07]  /*5a70*/  SHF.R.U32.HI R9, RZ, R2, R35 ;  /* 0x00000002ff097219 */ /* 0x000fce0000011623 */
[----:B------:R-:W-:-:S05]  /*5a80*/  @!P0 IADD3 R9, PT, PT, R9, 0x1, RZ ;  /* 0x0000000109098810 */ /* 0x000fca0007ffe0ff */
[----:B------:R-:W-:-:S05]  /*5a90*/  @!P1 IMAD.SHL.U32 R9, R9, 0x2, RZ ;  /* 0x0000000209099824 */ /* 0x000fca00078e00ff */
[----:B------:R-:W-:Y:S01]  /*5aa0*/  LOP3.LUT R9, R9, 0x80000000, R0, 0xf8, !PT ;  /* 0x8000000009097812 */ /* 0x000fe200078ef800 */
[----:B------:R-:W-:Y:S06]  /*5ab0*/  BRA `(.L_x_240) ;  /* 0x0000000000047947 */ /* 0x000fec0003800000 */
.L_x_241:
[----:B------:R0:W1:Y:S02]  /*5ac0*/  MUFU.RCP R9, R0 ;  /* 0x0000000000097308 */ /* 0x0000640000001000 */
.L_x_240:
[----:B------:R-:W-:Y:S05]  /*5ad0*/  BSYNC.RECONVERGENT B0 ;  /* 0x0000000000007941 */ /* 0x000fea0003800200 */
.L_x_238:
[----:B------:R-:W-:Y:S01]  /*5ae0*/  HFMA2 R35, -RZ, RZ, 0, 0 ;  /* 0x00000000ff237431 */ /* 0x000fe200000001ff */
[----:B------:R-:W-:-:S04]  /*5af0*/  MOV R34, R4 ;  /* 0x0000000400227202 */ /* 0x000fc80000000f00 */
[----:B01----:R-:W-:Y:S05]  /*5b00*/  RET.REL.NODEC R34 `(vi_batch_f32) ;  /* 0xffffffa4223c7950 */ /* 0x003fea0003c3ffff */
.L_x_242:
        /* <DEDUP_REMOVED lines=15> */
.L_x_244:


//--------------------- .nv.shared.reserved.0     --------------------------
	.section	.nv.shared.reserved.0,"aw",@nobits
	.weak		__nv_reservedSMEM_offset_0_alias
	.size		__nv_reservedSMEM_offset_0_alias, 0, 64
	.other		__nv_reservedSMEM_offset_0_alias,@"STO_CUDA_RESERVED_SHARED STV_DEFAULT"
__nv_reservedSMEM_offset_0_alias:
	.zero		0
	.zero		64


//--------------------- .nv.constant0.vi_many_series_one_param_f32 --------------------------
	.section	.nv.constant0.vi_many_series_one_param_f32,"a",@progbits
	.sectionflags	@""
	.align	4
.nv.constant0.vi_many_series_one_param_f32:
	.zero		960


//--------------------- .nv.constant0.vi_batch_f32 --------------------------
	.section	.nv.constant0.vi_batch_f32,"a",@progbits
	.sectionflags	@""
	.align	4
.nv.constant0.vi_batch_f32:
	.zero		960


//--------------------- SYMBOLS --------------------------

	.type		.nv.reservedSmem.offset0,@object
	.size		.nv.reservedSmem.offset0,0x4
